//
// Generated by NVIDIA NVVM Compiler
//
// Compiler Build ID: CL-36424714
// Cuda compilation tools, release 13.0, V13.0.88
// Based on NVVM 20.0.0
//

.version 9.0
.target sm_100
.address_size 64

	// .globl	_Z27compute_ll_at_clique_kerneliiPKiS0_S0_S0_PKdS2_diS0_S0_S0_S0_S0_S0_iPd

.visible .entry _Z27compute_ll_at_clique_kerneliiPKiS0_S0_S0_PKdS2_diS0_S0_S0_S0_S0_S0_iPd(
	.param .u32 _Z27compute_ll_at_clique_kerneliiPKiS0_S0_S0_PKdS2_diS0_S0_S0_S0_S0_S0_iPd_param_0,
	.param .u32 _Z27compute_ll_at_clique_kerneliiPKiS0_S0_S0_PKdS2_diS0_S0_S0_S0_S0_S0_iPd_param_1,
	.param .u64 .ptr .align 1 _Z27compute_ll_at_clique_kerneliiPKiS0_S0_S0_PKdS2_diS0_S0_S0_S0_S0_S0_iPd_param_2,
	.param .u64 .ptr .align 1 _Z27compute_ll_at_clique_kerneliiPKiS0_S0_S0_PKdS2_diS0_S0_S0_S0_S0_S0_iPd_param_3,
	.param .u64 .ptr .align 1 _Z27compute_ll_at_clique_kerneliiPKiS0_S0_S0_PKdS2_diS0_S0_S0_S0_S0_S0_iPd_param_4,
	.param .u64 .ptr .align 1 _Z27compute_ll_at_clique_kerneliiPKiS0_S0_S0_PKdS2_diS0_S0_S0_S0_S0_S0_iPd_param_5,
	.param .u64 .ptr .align 1 _Z27compute_ll_at_clique_kerneliiPKiS0_S0_S0_PKdS2_diS0_S0_S0_S0_S0_S0_iPd_param_6,
	.param .u64 .ptr .align 1 _Z27compute_ll_at_clique_kerneliiPKiS0_S0_S0_PKdS2_diS0_S0_S0_S0_S0_S0_iPd_param_7,
	.param .f64 _Z27compute_ll_at_clique_kerneliiPKiS0_S0_S0_PKdS2_diS0_S0_S0_S0_S0_S0_iPd_param_8,
	.param .u32 _Z27compute_ll_at_clique_kerneliiPKiS0_S0_S0_PKdS2_diS0_S0_S0_S0_S0_S0_iPd_param_9,
	.param .u64 .ptr .align 1 _Z27compute_ll_at_clique_kerneliiPKiS0_S0_S0_PKdS2_diS0_S0_S0_S0_S0_S0_iPd_param_10,
	.param .u64 .ptr .align 1 _Z27compute_ll_at_clique_kerneliiPKiS0_S0_S0_PKdS2_diS0_S0_S0_S0_S0_S0_iPd_param_11,
	.param .u64 .ptr .align 1 _Z27compute_ll_at_clique_kerneliiPKiS0_S0_S0_PKdS2_diS0_S0_S0_S0_S0_S0_iPd_param_12,
	.param .u64 .ptr .align 1 _Z27compute_ll_at_clique_kerneliiPKiS0_S0_S0_PKdS2_diS0_S0_S0_S0_S0_S0_iPd_param_13,
	.param .u64 .ptr .align 1 _Z27compute_ll_at_clique_kerneliiPKiS0_S0_S0_PKdS2_diS0_S0_S0_S0_S0_S0_iPd_param_14,
	.param .u64 .ptr .align 1 _Z27compute_ll_at_clique_kerneliiPKiS0_S0_S0_PKdS2_diS0_S0_S0_S0_S0_S0_iPd_param_15,
	.param .u32 _Z27compute_ll_at_clique_kerneliiPKiS0_S0_S0_PKdS2_diS0_S0_S0_S0_S0_S0_iPd_param_16,
	.param .u64 .ptr .align 1 _Z27compute_ll_at_clique_kerneliiPKiS0_S0_S0_PKdS2_diS0_S0_S0_S0_S0_S0_iPd_param_17
)
{
	.local .align 16 .b8 	__local_depot0[17536];
	.reg .b64 	%SP;
	.reg .b64 	%SPL;
	.reg .pred 	%p<86>;
	.reg .b32 	%r<293>;
	.reg .b32 	%f<3>;
	.reg .b64 	%rd<284>;
	.reg .b64 	%fd<996>;

	mov.u64 	%SPL, __local_depot0;
	ld.param.u32 	%r100, [_Z27compute_ll_at_clique_kerneliiPKiS0_S0_S0_PKdS2_diS0_S0_S0_S0_S0_S0_iPd_param_0];
	ld.param.u32 	%r98, [_Z27compute_ll_at_clique_kerneliiPKiS0_S0_S0_PKdS2_diS0_S0_S0_S0_S0_S0_iPd_param_1];
	ld.param.u64 	%rd24, [_Z27compute_ll_at_clique_kerneliiPKiS0_S0_S0_PKdS2_diS0_S0_S0_S0_S0_S0_iPd_param_7];
	ld.param.f64 	%fd153, [_Z27compute_ll_at_clique_kerneliiPKiS0_S0_S0_PKdS2_diS0_S0_S0_S0_S0_S0_iPd_param_8];
	cvta.to.global.u64 	%rd1, %rd24;
	add.u64 	%rd2, %SPL, 0;
	add.u64 	%rd3, %SPL, 16384;
	add.u64 	%rd4, %SPL, 17408;
	mov.u32 	%r101, %ctaid.x;
	mov.u32 	%r102, %ntid.x;
	mov.u32 	%r103, %tid.x;
	mad.lo.s32 	%r104, %r101, %r102, %r103;
	setp.ge.s32 	%p1, %r104, %r100;
	setp.gt.s32 	%p2, %r98, 128;
	or.pred  	%p3, %p1, %p2;
	@%p3 bra 	$L__BB0_148;
	ld.param.u32 	%r245, [_Z27compute_ll_at_clique_kerneliiPKiS0_S0_S0_PKdS2_diS0_S0_S0_S0_S0_S0_iPd_param_1];
	setp.lt.s32 	%p4, %r245, 1;
	@%p4 bra 	$L__BB0_149;
	ld.param.u32 	%r246, [_Z27compute_ll_at_clique_kerneliiPKiS0_S0_S0_PKdS2_diS0_S0_S0_S0_S0_S0_iPd_param_1];
	and.b32  	%r1, %r246, 7;
	setp.lt.u32 	%p5, %r246, 8;
	mov.b32 	%r257, 0;
	@%p5 bra 	$L__BB0_5;
	ld.param.u32 	%r247, [_Z27compute_ll_at_clique_kerneliiPKiS0_S0_S0_PKdS2_diS0_S0_S0_S0_S0_S0_iPd_param_1];
	and.b32  	%r257, %r247, 2147483640;
	mov.b32 	%r260, 0;
$L__BB0_4:
	.pragma "nounroll";
	mul.wide.u32 	%rd35, %r260, 8;
	add.s64 	%rd36, %rd3, %rd35;
	mul.wide.u32 	%rd37, %r260, 128;
	add.s64 	%rd38, %rd2, %rd37;
	mov.f64 	%fd154, 0d3FF0000000000000;
	st.local.v2.f64 	[%rd38], {%fd154, %fd154};
	st.local.v2.f64 	[%rd38+16], {%fd154, %fd154};
	st.local.v2.f64 	[%rd38+32], {%fd154, %fd154};
	st.local.v2.f64 	[%rd38+48], {%fd154, %fd154};
	st.local.v2.f64 	[%rd38+64], {%fd154, %fd154};
	st.local.v2.f64 	[%rd38+80], {%fd154, %fd154};
	st.local.v2.f64 	[%rd38+96], {%fd154, %fd154};
	st.local.v2.f64 	[%rd38+112], {%fd154, %fd154};
	mov.f64 	%fd155, 0d0000000000000000;
	st.local.v2.f64 	[%rd36], {%fd155, %fd155};
	st.local.v2.f64 	[%rd38+128], {%fd154, %fd154};
	st.local.v2.f64 	[%rd38+144], {%fd154, %fd154};
	st.local.v2.f64 	[%rd38+160], {%fd154, %fd154};
	st.local.v2.f64 	[%rd38+176], {%fd154, %fd154};
	st.local.v2.f64 	[%rd38+192], {%fd154, %fd154};
	st.local.v2.f64 	[%rd38+208], {%fd154, %fd154};
	st.local.v2.f64 	[%rd38+224], {%fd154, %fd154};
	st.local.v2.f64 	[%rd38+240], {%fd154, %fd154};
	st.local.v2.f64 	[%rd38+256], {%fd154, %fd154};
	st.local.v2.f64 	[%rd38+272], {%fd154, %fd154};
	st.local.v2.f64 	[%rd38+288], {%fd154, %fd154};
	st.local.v2.f64 	[%rd38+304], {%fd154, %fd154};
	st.local.v2.f64 	[%rd38+320], {%fd154, %fd154};
	st.local.v2.f64 	[%rd38+336], {%fd154, %fd154};
	st.local.v2.f64 	[%rd38+352], {%fd154, %fd154};
	st.local.v2.f64 	[%rd38+368], {%fd154, %fd154};
	st.local.v2.f64 	[%rd36+16], {%fd155, %fd155};
	st.local.v2.f64 	[%rd38+384], {%fd154, %fd154};
	st.local.v2.f64 	[%rd38+400], {%fd154, %fd154};
	st.local.v2.f64 	[%rd38+416], {%fd154, %fd154};
	st.local.v2.f64 	[%rd38+432], {%fd154, %fd154};
	st.local.v2.f64 	[%rd38+448], {%fd154, %fd154};
	st.local.v2.f64 	[%rd38+464], {%fd154, %fd154};
	st.local.v2.f64 	[%rd38+480], {%fd154, %fd154};
	st.local.v2.f64 	[%rd38+496], {%fd154, %fd154};
	st.local.v2.f64 	[%rd38+512], {%fd154, %fd154};
	st.local.v2.f64 	[%rd38+528], {%fd154, %fd154};
	st.local.v2.f64 	[%rd38+544], {%fd154, %fd154};
	st.local.v2.f64 	[%rd38+560], {%fd154, %fd154};
	st.local.v2.f64 	[%rd38+576], {%fd154, %fd154};
	st.local.v2.f64 	[%rd38+592], {%fd154, %fd154};
	st.local.v2.f64 	[%rd38+608], {%fd154, %fd154};
	st.local.v2.f64 	[%rd38+624], {%fd154, %fd154};
	st.local.v2.f64 	[%rd36+32], {%fd155, %fd155};
	st.local.v2.f64 	[%rd38+640], {%fd154, %fd154};
	st.local.v2.f64 	[%rd38+656], {%fd154, %fd154};
	st.local.v2.f64 	[%rd38+672], {%fd154, %fd154};
	st.local.v2.f64 	[%rd38+688], {%fd154, %fd154};
	st.local.v2.f64 	[%rd38+704], {%fd154, %fd154};
	st.local.v2.f64 	[%rd38+720], {%fd154, %fd154};
	st.local.v2.f64 	[%rd38+736], {%fd154, %fd154};
	st.local.v2.f64 	[%rd38+752], {%fd154, %fd154};
	st.local.v2.f64 	[%rd38+768], {%fd154, %fd154};
	st.local.v2.f64 	[%rd38+784], {%fd154, %fd154};
	st.local.v2.f64 	[%rd38+800], {%fd154, %fd154};
	st.local.v2.f64 	[%rd38+816], {%fd154, %fd154};
	st.local.v2.f64 	[%rd38+832], {%fd154, %fd154};
	st.local.v2.f64 	[%rd38+848], {%fd154, %fd154};
	st.local.v2.f64 	[%rd38+864], {%fd154, %fd154};
	st.local.v2.f64 	[%rd38+880], {%fd154, %fd154};
	st.local.v2.f64 	[%rd36+48], {%fd155, %fd155};
	st.local.v2.f64 	[%rd38+896], {%fd154, %fd154};
	st.local.v2.f64 	[%rd38+912], {%fd154, %fd154};
	st.local.v2.f64 	[%rd38+928], {%fd154, %fd154};
	st.local.v2.f64 	[%rd38+944], {%fd154, %fd154};
	st.local.v2.f64 	[%rd38+960], {%fd154, %fd154};
	st.local.v2.f64 	[%rd38+976], {%fd154, %fd154};
	st.local.v2.f64 	[%rd38+992], {%fd154, %fd154};
	st.local.v2.f64 	[%rd38+1008], {%fd154, %fd154};
	add.s32 	%r260, %r260, 8;
	setp.eq.s32 	%p6, %r260, %r257;
	@%p6 bra 	$L__BB0_5;
	bra.uni 	$L__BB0_4;
$L__BB0_5:
	setp.eq.s32 	%p7, %r1, 0;
	@%p7 bra 	$L__BB0_13;
	ld.param.u32 	%r248, [_Z27compute_ll_at_clique_kerneliiPKiS0_S0_S0_PKdS2_diS0_S0_S0_S0_S0_S0_iPd_param_1];
	and.b32  	%r4, %r248, 3;
	setp.lt.u32 	%p8, %r1, 4;
	@%p8 bra 	$L__BB0_8;
	mul.wide.u32 	%rd39, %r257, 8;
	add.s64 	%rd40, %rd3, %rd39;
	mov.b64 	%rd41, 0;
	st.local.u64 	[%rd40], %rd41;
	mul.wide.u32 	%rd42, %r257, 128;
	add.s64 	%rd43, %rd2, %rd42;
	mov.f64 	%fd156, 0d3FF0000000000000;
	st.local.v2.f64 	[%rd43], {%fd156, %fd156};
	st.local.v2.f64 	[%rd43+16], {%fd156, %fd156};
	st.local.v2.f64 	[%rd43+32], {%fd156, %fd156};
	st.local.v2.f64 	[%rd43+48], {%fd156, %fd156};
	st.local.v2.f64 	[%rd43+64], {%fd156, %fd156};
	st.local.v2.f64 	[%rd43+80], {%fd156, %fd156};
	st.local.v2.f64 	[%rd43+96], {%fd156, %fd156};
	st.local.v2.f64 	[%rd43+112], {%fd156, %fd156};
	st.local.u64 	[%rd40+8], %rd41;
	st.local.v2.f64 	[%rd43+128], {%fd156, %fd156};
	st.local.v2.f64 	[%rd43+144], {%fd156, %fd156};
	st.local.v2.f64 	[%rd43+160], {%fd156, %fd156};
	st.local.v2.f64 	[%rd43+176], {%fd156, %fd156};
	st.local.v2.f64 	[%rd43+192], {%fd156, %fd156};
	st.local.v2.f64 	[%rd43+208], {%fd156, %fd156};
	st.local.v2.f64 	[%rd43+224], {%fd156, %fd156};
	st.local.v2.f64 	[%rd43+240], {%fd156, %fd156};
	st.local.u64 	[%rd40+16], %rd41;
	st.local.v2.f64 	[%rd43+256], {%fd156, %fd156};
	st.local.v2.f64 	[%rd43+272], {%fd156, %fd156};
	st.local.v2.f64 	[%rd43+288], {%fd156, %fd156};
	st.local.v2.f64 	[%rd43+304], {%fd156, %fd156};
	st.local.v2.f64 	[%rd43+320], {%fd156, %fd156};
	st.local.v2.f64 	[%rd43+336], {%fd156, %fd156};
	st.local.v2.f64 	[%rd43+352], {%fd156, %fd156};
	st.local.v2.f64 	[%rd43+368], {%fd156, %fd156};
	st.local.u64 	[%rd40+24], %rd41;
	st.local.v2.f64 	[%rd43+384], {%fd156, %fd156};
	st.local.v2.f64 	[%rd43+400], {%fd156, %fd156};
	st.local.v2.f64 	[%rd43+416], {%fd156, %fd156};
	st.local.v2.f64 	[%rd43+432], {%fd156, %fd156};
	st.local.v2.f64 	[%rd43+448], {%fd156, %fd156};
	st.local.v2.f64 	[%rd43+464], {%fd156, %fd156};
	st.local.v2.f64 	[%rd43+480], {%fd156, %fd156};
	st.local.v2.f64 	[%rd43+496], {%fd156, %fd156};
	add.s32 	%r257, %r257, 4;
$L__BB0_8:
	setp.eq.s32 	%p9, %r4, 0;
	@%p9 bra 	$L__BB0_13;
	setp.eq.s32 	%p10, %r4, 1;
	@%p10 bra 	$L__BB0_11;
	mul.wide.u32 	%rd44, %r257, 8;
	add.s64 	%rd45, %rd3, %rd44;
	mov.b64 	%rd46, 0;
	st.local.u64 	[%rd45], %rd46;
	mul.wide.u32 	%rd47, %r257, 128;
	add.s64 	%rd48, %rd2, %rd47;
	mov.f64 	%fd157, 0d3FF0000000000000;
	st.local.v2.f64 	[%rd48], {%fd157, %fd157};
	st.local.v2.f64 	[%rd48+16], {%fd157, %fd157};
	st.local.v2.f64 	[%rd48+32], {%fd157, %fd157};
	st.local.v2.f64 	[%rd48+48], {%fd157, %fd157};
	st.local.v2.f64 	[%rd48+64], {%fd157, %fd157};
	st.local.v2.f64 	[%rd48+80], {%fd157, %fd157};
	st.local.v2.f64 	[%rd48+96], {%fd157, %fd157};
	st.local.v2.f64 	[%rd48+112], {%fd157, %fd157};
	st.local.u64 	[%rd45+8], %rd46;
	st.local.v2.f64 	[%rd48+128], {%fd157, %fd157};
	st.local.v2.f64 	[%rd48+144], {%fd157, %fd157};
	st.local.v2.f64 	[%rd48+160], {%fd157, %fd157};
	st.local.v2.f64 	[%rd48+176], {%fd157, %fd157};
	st.local.v2.f64 	[%rd48+192], {%fd157, %fd157};
	st.local.v2.f64 	[%rd48+208], {%fd157, %fd157};
	st.local.v2.f64 	[%rd48+224], {%fd157, %fd157};
	st.local.v2.f64 	[%rd48+240], {%fd157, %fd157};
	add.s32 	%r257, %r257, 2;
$L__BB0_11:
	ld.param.u32 	%r249, [_Z27compute_ll_at_clique_kerneliiPKiS0_S0_S0_PKdS2_diS0_S0_S0_S0_S0_S0_iPd_param_1];
	and.b32  	%r107, %r249, 1;
	setp.eq.b32 	%p11, %r107, 1;
	not.pred 	%p12, %p11;
	@%p12 bra 	$L__BB0_13;
	mul.wide.u32 	%rd49, %r257, 8;
	add.s64 	%rd50, %rd3, %rd49;
	mov.b64 	%rd51, 0;
	st.local.u64 	[%rd50], %rd51;
	mul.wide.u32 	%rd52, %r257, 128;
	add.s64 	%rd53, %rd2, %rd52;
	mov.f64 	%fd158, 0d3FF0000000000000;
	st.local.v2.f64 	[%rd53], {%fd158, %fd158};
	st.local.v2.f64 	[%rd53+16], {%fd158, %fd158};
	st.local.v2.f64 	[%rd53+32], {%fd158, %fd158};
	st.local.v2.f64 	[%rd53+48], {%fd158, %fd158};
	st.local.v2.f64 	[%rd53+64], {%fd158, %fd158};
	st.local.v2.f64 	[%rd53+80], {%fd158, %fd158};
	st.local.v2.f64 	[%rd53+96], {%fd158, %fd158};
	st.local.v2.f64 	[%rd53+112], {%fd158, %fd158};
$L__BB0_13:
	neg.f64 	%fd5, %fd153;
	mov.b32 	%r109, 1127219200;
	mov.b32 	%r110, -2147483648;
	mov.b64 	%fd6, {%r110, %r109};
	mov.b32 	%r261, 0;
$L__BB0_14:
	ld.param.u64 	%rd273, [_Z27compute_ll_at_clique_kerneliiPKiS0_S0_S0_PKdS2_diS0_S0_S0_S0_S0_S0_iPd_param_6];
	ld.param.u64 	%rd270, [_Z27compute_ll_at_clique_kerneliiPKiS0_S0_S0_PKdS2_diS0_S0_S0_S0_S0_S0_iPd_param_3];
	ld.param.u64 	%rd269, [_Z27compute_ll_at_clique_kerneliiPKiS0_S0_S0_PKdS2_diS0_S0_S0_S0_S0_S0_iPd_param_2];
	cvta.to.global.u64 	%rd54, %rd270;
	mul.wide.u32 	%rd55, %r261, 4;
	add.s64 	%rd56, %rd54, %rd55;
	ld.global.u32 	%r12, [%rd56];
	cvta.to.global.u64 	%rd57, %rd269;
	mul.wide.s32 	%rd58, %r12, 4;
	add.s64 	%rd59, %rd57, %rd58;
	ld.global.u32 	%r13, [%rd59];
	cvta.to.global.u64 	%rd60, %rd273;
	mul.wide.s32 	%rd61, %r13, 8;
	add.s64 	%rd62, %rd60, %rd61;
	ld.global.f64 	%fd159, [%rd62];
	mul.f64 	%fd7, %fd159, %fd5;
	fma.rn.f64 	%fd160, %fd7, 0d3FF71547652B82FE, 0d4338000000000000;
	{
	.reg .b32 %temp; 
	mov.b64 	{%r14, %temp}, %fd160;
	}
	mov.f64 	%fd161, 0dC338000000000000;
	add.rn.f64 	%fd162, %fd160, %fd161;
	fma.rn.f64 	%fd163, %fd162, 0dBFE62E42FEFA39EF, %fd7;
	fma.rn.f64 	%fd164, %fd162, 0dBC7ABC9E3B39803F, %fd163;
	fma.rn.f64 	%fd165, %fd164, 0d3E5ADE1569CE2BDF, 0d3E928AF3FCA213EA;
	fma.rn.f64 	%fd166, %fd165, %fd164, 0d3EC71DEE62401315;
	fma.rn.f64 	%fd167, %fd166, %fd164, 0d3EFA01997C89EB71;
	fma.rn.f64 	%fd168, %fd167, %fd164, 0d3F2A01A014761F65;
	fma.rn.f64 	%fd169, %fd168, %fd164, 0d3F56C16C1852B7AF;
	fma.rn.f64 	%fd170, %fd169, %fd164, 0d3F81111111122322;
	fma.rn.f64 	%fd171, %fd170, %fd164, 0d3FA55555555502A1;
	fma.rn.f64 	%fd172, %fd171, %fd164, 0d3FC5555555555511;
	fma.rn.f64 	%fd173, %fd172, %fd164, 0d3FE000000000000B;
	fma.rn.f64 	%fd174, %fd173, %fd164, 0d3FF0000000000000;
	fma.rn.f64 	%fd175, %fd174, %fd164, 0d3FF0000000000000;
	{
	.reg .b32 %temp; 
	mov.b64 	{%r15, %temp}, %fd175;
	}
	{
	.reg .b32 %temp; 
	mov.b64 	{%temp, %r16}, %fd175;
	}
	shl.b32 	%r111, %r14, 20;
	add.s32 	%r112, %r111, %r16;
	mov.b64 	%fd928, {%r15, %r112};
	{
	.reg .b32 %temp; 
	mov.b64 	{%temp, %r113}, %fd7;
	}
	mov.b32 	%f2, %r113;
	abs.f32 	%f1, %f2;
	setp.lt.f32 	%p13, %f1, 0f4086232B;
	@%p13 bra 	$L__BB0_17;
	setp.lt.f64 	%p14, %fd7, 0d0000000000000000;
	add.f64 	%fd176, %fd7, 0d7FF0000000000000;
	selp.f64 	%fd928, 0d0000000000000000, %fd176, %p14;
	setp.geu.f32 	%p15, %f1, 0f40874800;
	@%p15 bra 	$L__BB0_17;
	shr.u32 	%r114, %r14, 31;
	add.s32 	%r115, %r14, %r114;
	shr.s32 	%r116, %r115, 1;
	shl.b32 	%r117, %r116, 20;
	add.s32 	%r118, %r16, %r117;
	mov.b64 	%fd177, {%r15, %r118};
	sub.s32 	%r119, %r14, %r116;
	shl.b32 	%r120, %r119, 20;
	add.s32 	%r121, %r120, 1072693248;
	mov.b32 	%r122, 0;
	mov.b64 	%fd178, {%r122, %r121};
	mul.f64 	%fd928, %fd178, %fd177;
$L__BB0_17:
	ld.param.u64 	%rd276, [_Z27compute_ll_at_clique_kerneliiPKiS0_S0_S0_PKdS2_diS0_S0_S0_S0_S0_S0_iPd_param_11];
	ld.param.u64 	%rd274, [_Z27compute_ll_at_clique_kerneliiPKiS0_S0_S0_PKdS2_diS0_S0_S0_S0_S0_S0_iPd_param_7];
	mov.f64 	%fd179, 0d3FF0000000000000;
	sub.f64 	%fd180, %fd179, %fd928;
	cvta.to.global.u64 	%rd63, %rd274;
	ld.global.f64 	%fd983, [%rd63];
	mul.f64 	%fd964, %fd180, %fd983;
	add.f64 	%fd976, %fd928, %fd964;
	ld.global.f64 	%fd982, [%rd63+8];
	mul.f64 	%fd963, %fd180, %fd982;
	st.local.v2.f64 	[%rd4], {%fd976, %fd963};
	ld.global.f64 	%fd981, [%rd63+16];
	mul.f64 	%fd962, %fd180, %fd981;
	ld.global.f64 	%fd980, [%rd63+24];
	mul.f64 	%fd965, %fd180, %fd980;
	st.local.v2.f64 	[%rd4+16], {%fd962, %fd965};
	add.f64 	%fd971, %fd928, %fd963;
	st.local.v2.f64 	[%rd4+32], {%fd964, %fd971};
	st.local.v2.f64 	[%rd4+48], {%fd962, %fd965};
	st.local.v2.f64 	[%rd4+64], {%fd964, %fd963};
	add.f64 	%fd966, %fd928, %fd962;
	st.local.v2.f64 	[%rd4+80], {%fd966, %fd965};
	st.local.v2.f64 	[%rd4+96], {%fd964, %fd963};
	add.f64 	%fd961, %fd928, %fd965;
	st.local.v2.f64 	[%rd4+112], {%fd962, %fd961};
	cvta.to.global.u64 	%rd64, %rd276;
	mul.wide.s32 	%rd65, %r13, 4;
	add.s64 	%rd66, %rd64, %rd65;
	ld.global.u32 	%r123, [%rd66];
	setp.eq.s32 	%p16, %r123, 0;
	@%p16 bra 	$L__BB0_68;
	ld.param.u64 	%rd275, [_Z27compute_ll_at_clique_kerneliiPKiS0_S0_S0_PKdS2_diS0_S0_S0_S0_S0_S0_iPd_param_10];
	cvta.to.global.u64 	%rd67, %rd275;
	add.s64 	%rd69, %rd67, %rd65;
	ld.global.u32 	%r17, [%rd69];
	setp.lt.s32 	%p17, %r17, 0;
	@%p17 bra 	$L__BB0_126;
	ld.param.u32 	%r256, [_Z27compute_ll_at_clique_kerneliiPKiS0_S0_S0_PKdS2_diS0_S0_S0_S0_S0_S0_iPd_param_9];
	ld.param.u64 	%rd271, [_Z27compute_ll_at_clique_kerneliiPKiS0_S0_S0_PKdS2_diS0_S0_S0_S0_S0_S0_iPd_param_4];
	mov.u32 	%r124, %ctaid.x;
	mov.u32 	%r125, %ntid.x;
	mov.u32 	%r126, %tid.x;
	mad.lo.s32 	%r127, %r124, %r125, %r126;
	mad.lo.s32 	%r128, %r256, %r127, %r17;
	cvta.to.global.u64 	%rd70, %rd271;
	mul.wide.s32 	%rd71, %r128, 4;
	add.s64 	%rd72, %rd70, %rd71;
	ld.global.u32 	%r18, [%rd72];
	setp.gt.s32 	%p18, %r18, 3;
	@%p18 bra 	$L__BB0_126;
	mul.wide.s32 	%rd73, %r12, 128;
	add.s64 	%rd5, %rd2, %rd73;
	mul.wide.u32 	%rd74, %r18, 8;
	add.s64 	%rd6, %rd4, %rd74;
	add.s64 	%rd7, %rd5, %rd74;
	setp.ne.s32 	%p19, %r18, 0;
	@%p19 bra 	$L__BB0_22;
	ld.local.f64 	%fd181, [%rd6];
	st.local.f64 	[%rd7], %fd181;
	bra.uni 	$L__BB0_23;
$L__BB0_22:
	mov.b64 	%rd75, 0;
	st.local.u64 	[%rd5], %rd75;
$L__BB0_23:
	setp.eq.s32 	%p20, %r18, 1;
	@%p20 bra 	$L__BB0_25;
	mov.b64 	%rd76, 0;
	st.local.u64 	[%rd5+8], %rd76;
	bra.uni 	$L__BB0_26;
$L__BB0_25:
	ld.local.f64 	%fd182, [%rd6];
	st.local.f64 	[%rd7], %fd182;
$L__BB0_26:
	setp.eq.s32 	%p21, %r18, 2;
	@%p21 bra 	$L__BB0_28;
	mov.b64 	%rd77, 0;
	st.local.u64 	[%rd5+16], %rd77;
	bra.uni 	$L__BB0_29;
$L__BB0_28:
	ld.local.f64 	%fd183, [%rd6];
	st.local.f64 	[%rd7], %fd183;
$L__BB0_29:
	setp.eq.s32 	%p22, %r18, 3;
	@%p22 bra 	$L__BB0_31;
	mov.b64 	%rd78, 0;
	st.local.u64 	[%rd5+24], %rd78;
	bra.uni 	$L__BB0_32;
$L__BB0_31:
	ld.local.f64 	%fd184, [%rd6];
	st.local.f64 	[%rd7], %fd184;
$L__BB0_32:
	setp.eq.s32 	%p23, %r18, 0;
	@%p23 bra 	$L__BB0_34;
	mov.b64 	%rd79, 0;
	st.local.u64 	[%rd5+32], %rd79;
	bra.uni 	$L__BB0_35;
$L__BB0_34:
	ld.local.f64 	%fd185, [%rd6+32];
	st.local.f64 	[%rd7+32], %fd185;
$L__BB0_35:
	setp.eq.s32 	%p24, %r18, 1;
	@%p24 bra 	$L__BB0_37;
	mov.b64 	%rd80, 0;
	st.local.u64 	[%rd5+40], %rd80;
	bra.uni 	$L__BB0_38;
$L__BB0_37:
	ld.local.f64 	%fd186, [%rd6+32];
	st.local.f64 	[%rd7+32], %fd186;
$L__BB0_38:
	setp.eq.s32 	%p25, %r18, 2;
	@%p25 bra 	$L__BB0_40;
	mov.b64 	%rd81, 0;
	st.local.u64 	[%rd5+48], %rd81;
	bra.uni 	$L__BB0_41;
$L__BB0_40:
	ld.local.f64 	%fd187, [%rd6+32];
	st.local.f64 	[%rd7+32], %fd187;
$L__BB0_41:
	setp.eq.s32 	%p26, %r18, 3;
	@%p26 bra 	$L__BB0_43;
	mov.b64 	%rd82, 0;
	st.local.u64 	[%rd5+56], %rd82;
	bra.uni 	$L__BB0_44;
$L__BB0_43:
	ld.local.f64 	%fd188, [%rd6+32];
	st.local.f64 	[%rd7+32], %fd188;
$L__BB0_44:
	setp.eq.s32 	%p27, %r18, 0;
	@%p27 bra 	$L__BB0_46;
	mov.b64 	%rd83, 0;
	st.local.u64 	[%rd5+64], %rd83;
	bra.uni 	$L__BB0_47;
$L__BB0_46:
	ld.local.f64 	%fd189, [%rd6+64];
	st.local.f64 	[%rd7+64], %fd189;
$L__BB0_47:
	setp.eq.s32 	%p28, %r18, 1;
	@%p28 bra 	$L__BB0_49;
	mov.b64 	%rd84, 0;
	st.local.u64 	[%rd5+72], %rd84;
	bra.uni 	$L__BB0_50;
$L__BB0_49:
	ld.local.f64 	%fd190, [%rd6+64];
	st.local.f64 	[%rd7+64], %fd190;
$L__BB0_50:
	setp.eq.s32 	%p29, %r18, 2;
	@%p29 bra 	$L__BB0_52;
	mov.b64 	%rd85, 0;
	st.local.u64 	[%rd5+80], %rd85;
	bra.uni 	$L__BB0_53;
$L__BB0_52:
	ld.local.f64 	%fd191, [%rd6+64];
	st.local.f64 	[%rd7+64], %fd191;
$L__BB0_53:
	setp.eq.s32 	%p30, %r18, 3;
	@%p30 bra 	$L__BB0_55;
	mov.b64 	%rd86, 0;
	st.local.u64 	[%rd5+88], %rd86;
	bra.uni 	$L__BB0_56;
$L__BB0_55:
	ld.local.f64 	%fd192, [%rd6+64];
	st.local.f64 	[%rd7+64], %fd192;
$L__BB0_56:
	setp.eq.s32 	%p31, %r18, 0;
	@%p31 bra 	$L__BB0_58;
	mov.b64 	%rd87, 0;
	st.local.u64 	[%rd5+96], %rd87;
	bra.uni 	$L__BB0_59;
$L__BB0_58:
	ld.local.f64 	%fd193, [%rd6+96];
	st.local.f64 	[%rd7+96], %fd193;
$L__BB0_59:
	setp.eq.s32 	%p32, %r18, 1;
	@%p32 bra 	$L__BB0_61;
	mov.b64 	%rd88, 0;
	st.local.u64 	[%rd5+104], %rd88;
	bra.uni 	$L__BB0_62;
$L__BB0_61:
	ld.local.f64 	%fd194, [%rd6+96];
	st.local.f64 	[%rd7+96], %fd194;
$L__BB0_62:
	setp.eq.s32 	%p33, %r18, 2;
	@%p33 bra 	$L__BB0_64;
	mov.b64 	%rd89, 0;
	st.local.u64 	[%rd5+112], %rd89;
	bra.uni 	$L__BB0_65;
$L__BB0_64:
	ld.local.f64 	%fd195, [%rd6+96];
	st.local.f64 	[%rd7+96], %fd195;
$L__BB0_65:
	setp.eq.s32 	%p34, %r18, 3;
	@%p34 bra 	$L__BB0_67;
	mov.b64 	%rd90, 0;
	st.local.u64 	[%rd5+120], %rd90;
	bra.uni 	$L__BB0_126;
$L__BB0_67:
	ld.local.f64 	%fd196, [%rd6+96];
	st.local.f64 	[%rd7+96], %fd196;
	bra.uni 	$L__BB0_126;
$L__BB0_68:
	ld.param.u64 	%rd278, [_Z27compute_ll_at_clique_kerneliiPKiS0_S0_S0_PKdS2_diS0_S0_S0_S0_S0_S0_iPd_param_13];
	ld.param.u64 	%rd277, [_Z27compute_ll_at_clique_kerneliiPKiS0_S0_S0_PKdS2_diS0_S0_S0_S0_S0_S0_iPd_param_12];
	cvta.to.global.u64 	%rd91, %rd277;
	add.s64 	%rd93, %rd91, %rd58;
	ld.global.u32 	%r19, [%rd93];
	cvta.to.global.u64 	%rd94, %rd278;
	add.s64 	%rd95, %rd94, %rd58;
	ld.global.u32 	%r20, [%rd95];
	setp.lt.s32 	%p35, %r19, 1;
	mul.wide.s32 	%rd96, %r12, 128;
	add.s64 	%rd8, %rd2, %rd96;
	@%p35 bra 	$L__BB0_116;
	and.b32  	%r21, %r19, 7;
	add.s32 	%r22, %r21, -1;
	and.b32  	%r23, %r19, 3;
	add.s32 	%r24, %r23, -1;
	and.b32  	%r25, %r19, 2147483640;
	and.b32  	%r26, %r19, 1;
	mov.b32 	%r262, 0;
$L__BB0_70:
	ld.param.u64 	%rd279, [_Z27compute_ll_at_clique_kerneliiPKiS0_S0_S0_PKdS2_diS0_S0_S0_S0_S0_S0_iPd_param_14];
	cvta.to.global.u64 	%rd9, %rd279;
	setp.lt.u32 	%p36, %r19, 8;
	cvt.u64.u32 	%rd10, %r262;
	mul.wide.u32 	%rd97, %r262, 32;
	add.s64 	%rd11, %rd4, %rd97;
	ld.local.f64 	%fd960, [%rd11];
	mov.b32 	%r278, 0;
	@%p36 bra 	$L__BB0_73;
	and.b32  	%r131, %r19, 2147483640;
	neg.s32 	%r264, %r131;
	mov.u32 	%r263, %r20;
$L__BB0_72:
	.pragma "nounroll";
	mul.wide.s32 	%rd98, %r263, 4;
	add.s64 	%rd99, %rd9, %rd98;
	ld.global.u32 	%r132, [%rd99];
	mul.wide.s32 	%rd100, %r132, 128;
	add.s64 	%rd101, %rd2, %rd100;
	ld.local.v2.f64 	{%fd198, %fd199}, [%rd101];
	add.f64 	%fd200, %fd198, 0d0000000000000000;
	add.f64 	%fd201, %fd200, %fd199;
	ld.local.v2.f64 	{%fd202, %fd203}, [%rd101+16];
	add.f64 	%fd204, %fd201, %fd202;
	add.f64 	%fd205, %fd204, %fd203;
	mul.f64 	%fd206, %fd960, %fd205;
	ld.global.u32 	%r133, [%rd99+4];
	mul.wide.s32 	%rd102, %r133, 128;
	add.s64 	%rd103, %rd2, %rd102;
	ld.local.v2.f64 	{%fd207, %fd208}, [%rd103];
	add.f64 	%fd209, %fd207, 0d0000000000000000;
	add.f64 	%fd210, %fd209, %fd208;
	ld.local.v2.f64 	{%fd211, %fd212}, [%rd103+16];
	add.f64 	%fd213, %fd210, %fd211;
	add.f64 	%fd214, %fd213, %fd212;
	mul.f64 	%fd215, %fd206, %fd214;
	ld.global.u32 	%r134, [%rd99+8];
	mul.wide.s32 	%rd104, %r134, 128;
	add.s64 	%rd105, %rd2, %rd104;
	ld.local.v2.f64 	{%fd216, %fd217}, [%rd105];
	add.f64 	%fd218, %fd216, 0d0000000000000000;
	add.f64 	%fd219, %fd218, %fd217;
	ld.local.v2.f64 	{%fd220, %fd221}, [%rd105+16];
	add.f64 	%fd222, %fd219, %fd220;
	add.f64 	%fd223, %fd222, %fd221;
	mul.f64 	%fd224, %fd215, %fd223;
	ld.global.u32 	%r135, [%rd99+12];
	mul.wide.s32 	%rd106, %r135, 128;
	add.s64 	%rd107, %rd2, %rd106;
	ld.local.v2.f64 	{%fd225, %fd226}, [%rd107];
	add.f64 	%fd227, %fd225, 0d0000000000000000;
	add.f64 	%fd228, %fd227, %fd226;
	ld.local.v2.f64 	{%fd229, %fd230}, [%rd107+16];
	add.f64 	%fd231, %fd228, %fd229;
	add.f64 	%fd232, %fd231, %fd230;
	mul.f64 	%fd233, %fd224, %fd232;
	ld.global.u32 	%r136, [%rd99+16];
	mul.wide.s32 	%rd108, %r136, 128;
	add.s64 	%rd109, %rd2, %rd108;
	ld.local.v2.f64 	{%fd234, %fd235}, [%rd109];
	add.f64 	%fd236, %fd234, 0d0000000000000000;
	add.f64 	%fd237, %fd236, %fd235;
	ld.local.v2.f64 	{%fd238, %fd239}, [%rd109+16];
	add.f64 	%fd240, %fd237, %fd238;
	add.f64 	%fd241, %fd240, %fd239;
	mul.f64 	%fd242, %fd233, %fd241;
	ld.global.u32 	%r137, [%rd99+20];
	mul.wide.s32 	%rd110, %r137, 128;
	add.s64 	%rd111, %rd2, %rd110;
	ld.local.v2.f64 	{%fd243, %fd244}, [%rd111];
	add.f64 	%fd245, %fd243, 0d0000000000000000;
	add.f64 	%fd246, %fd245, %fd244;
	ld.local.v2.f64 	{%fd247, %fd248}, [%rd111+16];
	add.f64 	%fd249, %fd246, %fd247;
	add.f64 	%fd250, %fd249, %fd248;
	mul.f64 	%fd251, %fd242, %fd250;
	ld.global.u32 	%r138, [%rd99+24];
	mul.wide.s32 	%rd112, %r138, 128;
	add.s64 	%rd113, %rd2, %rd112;
	ld.local.v2.f64 	{%fd252, %fd253}, [%rd113];
	add.f64 	%fd254, %fd252, 0d0000000000000000;
	add.f64 	%fd255, %fd254, %fd253;
	ld.local.v2.f64 	{%fd256, %fd257}, [%rd113+16];
	add.f64 	%fd258, %fd255, %fd256;
	add.f64 	%fd259, %fd258, %fd257;
	mul.f64 	%fd260, %fd251, %fd259;
	ld.global.u32 	%r139, [%rd99+28];
	mul.wide.s32 	%rd114, %r139, 128;
	add.s64 	%rd115, %rd2, %rd114;
	ld.local.v2.f64 	{%fd261, %fd262}, [%rd115];
	add.f64 	%fd263, %fd261, 0d0000000000000000;
	add.f64 	%fd264, %fd263, %fd262;
	ld.local.v2.f64 	{%fd265, %fd266}, [%rd115+16];
	add.f64 	%fd267, %fd264, %fd265;
	add.f64 	%fd268, %fd267, %fd266;
	mul.f64 	%fd960, %fd260, %fd268;
	add.s32 	%r264, %r264, 8;
	add.s32 	%r263, %r263, 8;
	setp.eq.s32 	%p37, %r264, 0;
	mov.u32 	%r278, %r25;
	@%p37 bra 	$L__BB0_73;
	bra.uni 	$L__BB0_72;
$L__BB0_73:
	setp.eq.s32 	%p38, %r21, 0;
	@%p38 bra 	$L__BB0_81;
	setp.lt.u32 	%p39, %r22, 3;
	@%p39 bra 	$L__BB0_76;
	add.s32 	%r140, %r278, %r20;
	mul.wide.s32 	%rd116, %r140, 4;
	add.s64 	%rd117, %rd9, %rd116;
	ld.global.u32 	%r141, [%rd117];
	mul.wide.s32 	%rd118, %r141, 128;
	add.s64 	%rd119, %rd2, %rd118;
	ld.local.v2.f64 	{%fd270, %fd271}, [%rd119];
	add.f64 	%fd272, %fd270, 0d0000000000000000;
	add.f64 	%fd273, %fd272, %fd271;
	ld.local.v2.f64 	{%fd274, %fd275}, [%rd119+16];
	add.f64 	%fd276, %fd273, %fd274;
	add.f64 	%fd277, %fd276, %fd275;
	mul.f64 	%fd278, %fd960, %fd277;
	ld.global.u32 	%r142, [%rd117+4];
	mul.wide.s32 	%rd120, %r142, 128;
	add.s64 	%rd121, %rd2, %rd120;
	ld.local.v2.f64 	{%fd279, %fd280}, [%rd121];
	add.f64 	%fd281, %fd279, 0d0000000000000000;
	add.f64 	%fd282, %fd281, %fd280;
	ld.local.v2.f64 	{%fd283, %fd284}, [%rd121+16];
	add.f64 	%fd285, %fd282, %fd283;
	add.f64 	%fd286, %fd285, %fd284;
	mul.f64 	%fd287, %fd278, %fd286;
	ld.global.u32 	%r143, [%rd117+8];
	mul.wide.s32 	%rd122, %r143, 128;
	add.s64 	%rd123, %rd2, %rd122;
	ld.local.v2.f64 	{%fd288, %fd289}, [%rd123];
	add.f64 	%fd290, %fd288, 0d0000000000000000;
	add.f64 	%fd291, %fd290, %fd289;
	ld.local.v2.f64 	{%fd292, %fd293}, [%rd123+16];
	add.f64 	%fd294, %fd291, %fd292;
	add.f64 	%fd295, %fd294, %fd293;
	mul.f64 	%fd296, %fd287, %fd295;
	ld.global.u32 	%r144, [%rd117+12];
	mul.wide.s32 	%rd124, %r144, 128;
	add.s64 	%rd125, %rd2, %rd124;
	ld.local.v2.f64 	{%fd297, %fd298}, [%rd125];
	add.f64 	%fd299, %fd297, 0d0000000000000000;
	add.f64 	%fd300, %fd299, %fd298;
	ld.local.v2.f64 	{%fd301, %fd302}, [%rd125+16];
	add.f64 	%fd303, %fd300, %fd301;
	add.f64 	%fd304, %fd303, %fd302;
	mul.f64 	%fd960, %fd296, %fd304;
	add.s32 	%r278, %r278, 4;
$L__BB0_76:
	setp.eq.s32 	%p40, %r23, 0;
	@%p40 bra 	$L__BB0_81;
	setp.eq.s32 	%p41, %r24, 0;
	@%p41 bra 	$L__BB0_79;
	add.s32 	%r145, %r278, %r20;
	mul.wide.s32 	%rd126, %r145, 4;
	add.s64 	%rd127, %rd9, %rd126;
	ld.global.u32 	%r146, [%rd127];
	mul.wide.s32 	%rd128, %r146, 128;
	add.s64 	%rd129, %rd2, %rd128;
	ld.local.v2.f64 	{%fd306, %fd307}, [%rd129];
	add.f64 	%fd308, %fd306, 0d0000000000000000;
	add.f64 	%fd309, %fd308, %fd307;
	ld.local.v2.f64 	{%fd310, %fd311}, [%rd129+16];
	add.f64 	%fd312, %fd309, %fd310;
	add.f64 	%fd313, %fd312, %fd311;
	mul.f64 	%fd314, %fd960, %fd313;
	ld.global.u32 	%r147, [%rd127+4];
	mul.wide.s32 	%rd130, %r147, 128;
	add.s64 	%rd131, %rd2, %rd130;
	ld.local.v2.f64 	{%fd315, %fd316}, [%rd131];
	add.f64 	%fd317, %fd315, 0d0000000000000000;
	add.f64 	%fd318, %fd317, %fd316;
	ld.local.v2.f64 	{%fd319, %fd320}, [%rd131+16];
	add.f64 	%fd321, %fd318, %fd319;
	add.f64 	%fd322, %fd321, %fd320;
	mul.f64 	%fd960, %fd314, %fd322;
	add.s32 	%r278, %r278, 2;
$L__BB0_79:
	setp.eq.s32 	%p42, %r26, 0;
	@%p42 bra 	$L__BB0_81;
	add.s32 	%r148, %r278, %r20;
	mul.wide.s32 	%rd132, %r148, 4;
	add.s64 	%rd133, %rd9, %rd132;
	ld.global.u32 	%r149, [%rd133];
	mul.wide.s32 	%rd134, %r149, 128;
	add.s64 	%rd135, %rd2, %rd134;
	ld.local.v2.f64 	{%fd323, %fd324}, [%rd135];
	add.f64 	%fd325, %fd323, 0d0000000000000000;
	add.f64 	%fd326, %fd325, %fd324;
	ld.local.v2.f64 	{%fd327, %fd328}, [%rd135+16];
	add.f64 	%fd329, %fd326, %fd327;
	add.f64 	%fd330, %fd329, %fd328;
	mul.f64 	%fd960, %fd960, %fd330;
$L__BB0_81:
	shl.b64 	%rd136, %rd10, 5;
	add.s64 	%rd12, %rd8, %rd136;
	st.local.f64 	[%rd12], %fd960;
	ld.local.f64 	%fd937, [%rd11+8];
	mov.b32 	%r267, 0;
	@%p36 bra 	$L__BB0_84;
	mov.b32 	%r265, 0;
$L__BB0_83:
	.pragma "nounroll";
	add.s32 	%r152, %r265, %r20;
	mul.wide.s32 	%rd137, %r152, 4;
	add.s64 	%rd138, %rd9, %rd137;
	ld.global.u32 	%r153, [%rd138];
	mul.wide.s32 	%rd139, %r153, 128;
	add.s64 	%rd140, %rd2, %rd139;
	ld.local.v2.f64 	{%fd332, %fd333}, [%rd140+32];
	add.f64 	%fd334, %fd332, 0d0000000000000000;
	add.f64 	%fd335, %fd334, %fd333;
	ld.local.v2.f64 	{%fd336, %fd337}, [%rd140+48];
	add.f64 	%fd338, %fd335, %fd336;
	add.f64 	%fd339, %fd338, %fd337;
	mul.f64 	%fd340, %fd937, %fd339;
	ld.global.u32 	%r154, [%rd138+4];
	mul.wide.s32 	%rd141, %r154, 128;
	add.s64 	%rd142, %rd2, %rd141;
	ld.local.v2.f64 	{%fd341, %fd342}, [%rd142+32];
	add.f64 	%fd343, %fd341, 0d0000000000000000;
	add.f64 	%fd344, %fd343, %fd342;
	ld.local.v2.f64 	{%fd345, %fd346}, [%rd142+48];
	add.f64 	%fd347, %fd344, %fd345;
	add.f64 	%fd348, %fd347, %fd346;
	mul.f64 	%fd349, %fd340, %fd348;
	ld.global.u32 	%r155, [%rd138+8];
	mul.wide.s32 	%rd143, %r155, 128;
	add.s64 	%rd144, %rd2, %rd143;
	ld.local.v2.f64 	{%fd350, %fd351}, [%rd144+32];
	add.f64 	%fd352, %fd350, 0d0000000000000000;
	add.f64 	%fd353, %fd352, %fd351;
	ld.local.v2.f64 	{%fd354, %fd355}, [%rd144+48];
	add.f64 	%fd356, %fd353, %fd354;
	add.f64 	%fd357, %fd356, %fd355;
	mul.f64 	%fd358, %fd349, %fd357;
	ld.global.u32 	%r156, [%rd138+12];
	mul.wide.s32 	%rd145, %r156, 128;
	add.s64 	%rd146, %rd2, %rd145;
	ld.local.v2.f64 	{%fd359, %fd360}, [%rd146+32];
	add.f64 	%fd361, %fd359, 0d0000000000000000;
	add.f64 	%fd362, %fd361, %fd360;
	ld.local.v2.f64 	{%fd363, %fd364}, [%rd146+48];
	add.f64 	%fd365, %fd362, %fd363;
	add.f64 	%fd366, %fd365, %fd364;
	mul.f64 	%fd367, %fd358, %fd366;
	ld.global.u32 	%r157, [%rd138+16];
	mul.wide.s32 	%rd147, %r157, 128;
	add.s64 	%rd148, %rd2, %rd147;
	ld.local.v2.f64 	{%fd368, %fd369}, [%rd148+32];
	add.f64 	%fd370, %fd368, 0d0000000000000000;
	add.f64 	%fd371, %fd370, %fd369;
	ld.local.v2.f64 	{%fd372, %fd373}, [%rd148+48];
	add.f64 	%fd374, %fd371, %fd372;
	add.f64 	%fd375, %fd374, %fd373;
	mul.f64 	%fd376, %fd367, %fd375;
	ld.global.u32 	%r158, [%rd138+20];
	mul.wide.s32 	%rd149, %r158, 128;
	add.s64 	%rd150, %rd2, %rd149;
	ld.local.v2.f64 	{%fd377, %fd378}, [%rd150+32];
	add.f64 	%fd379, %fd377, 0d0000000000000000;
	add.f64 	%fd380, %fd379, %fd378;
	ld.local.v2.f64 	{%fd381, %fd382}, [%rd150+48];
	add.f64 	%fd383, %fd380, %fd381;
	add.f64 	%fd384, %fd383, %fd382;
	mul.f64 	%fd385, %fd376, %fd384;
	ld.global.u32 	%r159, [%rd138+24];
	mul.wide.s32 	%rd151, %r159, 128;
	add.s64 	%rd152, %rd2, %rd151;
	ld.local.v2.f64 	{%fd386, %fd387}, [%rd152+32];
	add.f64 	%fd388, %fd386, 0d0000000000000000;
	add.f64 	%fd389, %fd388, %fd387;
	ld.local.v2.f64 	{%fd390, %fd391}, [%rd152+48];
	add.f64 	%fd392, %fd389, %fd390;
	add.f64 	%fd393, %fd392, %fd391;
	mul.f64 	%fd394, %fd385, %fd393;
	ld.global.u32 	%r160, [%rd138+28];
	mul.wide.s32 	%rd153, %r160, 128;
	add.s64 	%rd154, %rd2, %rd153;
	ld.local.v2.f64 	{%fd395, %fd396}, [%rd154+32];
	add.f64 	%fd397, %fd395, 0d0000000000000000;
	add.f64 	%fd398, %fd397, %fd396;
	ld.local.v2.f64 	{%fd399, %fd400}, [%rd154+48];
	add.f64 	%fd401, %fd398, %fd399;
	add.f64 	%fd402, %fd401, %fd400;
	mul.f64 	%fd937, %fd394, %fd402;
	add.s32 	%r265, %r265, 8;
	setp.ne.s32 	%p44, %r265, %r25;
	mov.u32 	%r267, %r25;
	@%p44 bra 	$L__BB0_83;
$L__BB0_84:
	@%p38 bra 	$L__BB0_92;
	setp.lt.u32 	%p46, %r22, 3;
	@%p46 bra 	$L__BB0_87;
	add.s32 	%r161, %r267, %r20;
	mul.wide.s32 	%rd155, %r161, 4;
	add.s64 	%rd156, %rd9, %rd155;
	ld.global.u32 	%r162, [%rd156];
	mul.wide.s32 	%rd157, %r162, 128;
	add.s64 	%rd158, %rd2, %rd157;
	ld.local.v2.f64 	{%fd404, %fd405}, [%rd158+32];
	add.f64 	%fd406, %fd404, 0d0000000000000000;
	add.f64 	%fd407, %fd406, %fd405;
	ld.local.v2.f64 	{%fd408, %fd409}, [%rd158+48];
	add.f64 	%fd410, %fd407, %fd408;
	add.f64 	%fd411, %fd410, %fd409;
	mul.f64 	%fd412, %fd937, %fd411;
	ld.global.u32 	%r163, [%rd156+4];
	mul.wide.s32 	%rd159, %r163, 128;
	add.s64 	%rd160, %rd2, %rd159;
	ld.local.v2.f64 	{%fd413, %fd414}, [%rd160+32];
	add.f64 	%fd415, %fd413, 0d0000000000000000;
	add.f64 	%fd416, %fd415, %fd414;
	ld.local.v2.f64 	{%fd417, %fd418}, [%rd160+48];
	add.f64 	%fd419, %fd416, %fd417;
	add.f64 	%fd420, %fd419, %fd418;
	mul.f64 	%fd421, %fd412, %fd420;
	ld.global.u32 	%r164, [%rd156+8];
	mul.wide.s32 	%rd161, %r164, 128;
	add.s64 	%rd162, %rd2, %rd161;
	ld.local.v2.f64 	{%fd422, %fd423}, [%rd162+32];
	add.f64 	%fd424, %fd422, 0d0000000000000000;
	add.f64 	%fd425, %fd424, %fd423;
	ld.local.v2.f64 	{%fd426, %fd427}, [%rd162+48];
	add.f64 	%fd428, %fd425, %fd426;
	add.f64 	%fd429, %fd428, %fd427;
	mul.f64 	%fd430, %fd421, %fd429;
	ld.global.u32 	%r165, [%rd156+12];
	mul.wide.s32 	%rd163, %r165, 128;
	add.s64 	%rd164, %rd2, %rd163;
	ld.local.v2.f64 	{%fd431, %fd432}, [%rd164+32];
	add.f64 	%fd433, %fd431, 0d0000000000000000;
	add.f64 	%fd434, %fd433, %fd432;
	ld.local.v2.f64 	{%fd435, %fd436}, [%rd164+48];
	add.f64 	%fd437, %fd434, %fd435;
	add.f64 	%fd438, %fd437, %fd436;
	mul.f64 	%fd937, %fd430, %fd438;
	add.s32 	%r267, %r267, 4;
$L__BB0_87:
	setp.eq.s32 	%p47, %r23, 0;
	@%p47 bra 	$L__BB0_92;
	setp.eq.s32 	%p48, %r24, 0;
	@%p48 bra 	$L__BB0_90;
	add.s32 	%r166, %r267, %r20;
	mul.wide.s32 	%rd165, %r166, 4;
	add.s64 	%rd166, %rd9, %rd165;
	ld.global.u32 	%r167, [%rd166];
	mul.wide.s32 	%rd167, %r167, 128;
	add.s64 	%rd168, %rd2, %rd167;
	ld.local.v2.f64 	{%fd440, %fd441}, [%rd168+32];
	add.f64 	%fd442, %fd440, 0d0000000000000000;
	add.f64 	%fd443, %fd442, %fd441;
	ld.local.v2.f64 	{%fd444, %fd445}, [%rd168+48];
	add.f64 	%fd446, %fd443, %fd444;
	add.f64 	%fd447, %fd446, %fd445;
	mul.f64 	%fd448, %fd937, %fd447;
	ld.global.u32 	%r168, [%rd166+4];
	mul.wide.s32 	%rd169, %r168, 128;
	add.s64 	%rd170, %rd2, %rd169;
	ld.local.v2.f64 	{%fd449, %fd450}, [%rd170+32];
	add.f64 	%fd451, %fd449, 0d0000000000000000;
	add.f64 	%fd452, %fd451, %fd450;
	ld.local.v2.f64 	{%fd453, %fd454}, [%rd170+48];
	add.f64 	%fd455, %fd452, %fd453;
	add.f64 	%fd456, %fd455, %fd454;
	mul.f64 	%fd937, %fd448, %fd456;
	add.s32 	%r267, %r267, 2;
$L__BB0_90:
	setp.eq.s32 	%p49, %r26, 0;
	@%p49 bra 	$L__BB0_92;
	add.s32 	%r169, %r267, %r20;
	mul.wide.s32 	%rd171, %r169, 4;
	add.s64 	%rd172, %rd9, %rd171;
	ld.global.u32 	%r170, [%rd172];
	mul.wide.s32 	%rd173, %r170, 128;
	add.s64 	%rd174, %rd2, %rd173;
	ld.local.v2.f64 	{%fd457, %fd458}, [%rd174+32];
	add.f64 	%fd459, %fd457, 0d0000000000000000;
	add.f64 	%fd460, %fd459, %fd458;
	ld.local.v2.f64 	{%fd461, %fd462}, [%rd174+48];
	add.f64 	%fd463, %fd460, %fd461;
	add.f64 	%fd464, %fd463, %fd462;
	mul.f64 	%fd937, %fd937, %fd464;
$L__BB0_92:
	st.local.f64 	[%rd12+8], %fd937;
	ld.local.f64 	%fd945, [%rd11+16];
	mov.b32 	%r271, 0;
	@%p36 bra 	$L__BB0_95;
	mov.b32 	%r269, 0;
$L__BB0_94:
	.pragma "nounroll";
	add.s32 	%r173, %r269, %r20;
	mul.wide.s32 	%rd175, %r173, 4;
	add.s64 	%rd176, %rd9, %rd175;
	ld.global.u32 	%r174, [%rd176];
	mul.wide.s32 	%rd177, %r174, 128;
	add.s64 	%rd178, %rd2, %rd177;
	ld.local.v2.f64 	{%fd466, %fd467}, [%rd178+64];
	add.f64 	%fd468, %fd466, 0d0000000000000000;
	add.f64 	%fd469, %fd468, %fd467;
	ld.local.v2.f64 	{%fd470, %fd471}, [%rd178+80];
	add.f64 	%fd472, %fd469, %fd470;
	add.f64 	%fd473, %fd472, %fd471;
	mul.f64 	%fd474, %fd945, %fd473;
	ld.global.u32 	%r175, [%rd176+4];
	mul.wide.s32 	%rd179, %r175, 128;
	add.s64 	%rd180, %rd2, %rd179;
	ld.local.v2.f64 	{%fd475, %fd476}, [%rd180+64];
	add.f64 	%fd477, %fd475, 0d0000000000000000;
	add.f64 	%fd478, %fd477, %fd476;
	ld.local.v2.f64 	{%fd479, %fd480}, [%rd180+80];
	add.f64 	%fd481, %fd478, %fd479;
	add.f64 	%fd482, %fd481, %fd480;
	mul.f64 	%fd483, %fd474, %fd482;
	ld.global.u32 	%r176, [%rd176+8];
	mul.wide.s32 	%rd181, %r176, 128;
	add.s64 	%rd182, %rd2, %rd181;
	ld.local.v2.f64 	{%fd484, %fd485}, [%rd182+64];
	add.f64 	%fd486, %fd484, 0d0000000000000000;
	add.f64 	%fd487, %fd486, %fd485;
	ld.local.v2.f64 	{%fd488, %fd489}, [%rd182+80];
	add.f64 	%fd490, %fd487, %fd488;
	add.f64 	%fd491, %fd490, %fd489;
	mul.f64 	%fd492, %fd483, %fd491;
	ld.global.u32 	%r177, [%rd176+12];
	mul.wide.s32 	%rd183, %r177, 128;
	add.s64 	%rd184, %rd2, %rd183;
	ld.local.v2.f64 	{%fd493, %fd494}, [%rd184+64];
	add.f64 	%fd495, %fd493, 0d0000000000000000;
	add.f64 	%fd496, %fd495, %fd494;
	ld.local.v2.f64 	{%fd497, %fd498}, [%rd184+80];
	add.f64 	%fd499, %fd496, %fd497;
	add.f64 	%fd500, %fd499, %fd498;
	mul.f64 	%fd501, %fd492, %fd500;
	ld.global.u32 	%r178, [%rd176+16];
	mul.wide.s32 	%rd185, %r178, 128;
	add.s64 	%rd186, %rd2, %rd185;
	ld.local.v2.f64 	{%fd502, %fd503}, [%rd186+64];
	add.f64 	%fd504, %fd502, 0d0000000000000000;
	add.f64 	%fd505, %fd504, %fd503;
	ld.local.v2.f64 	{%fd506, %fd507}, [%rd186+80];
	add.f64 	%fd508, %fd505, %fd506;
	add.f64 	%fd509, %fd508, %fd507;
	mul.f64 	%fd510, %fd501, %fd509;
	ld.global.u32 	%r179, [%rd176+20];
	mul.wide.s32 	%rd187, %r179, 128;
	add.s64 	%rd188, %rd2, %rd187;
	ld.local.v2.f64 	{%fd511, %fd512}, [%rd188+64];
	add.f64 	%fd513, %fd511, 0d0000000000000000;
	add.f64 	%fd514, %fd513, %fd512;
	ld.local.v2.f64 	{%fd515, %fd516}, [%rd188+80];
	add.f64 	%fd517, %fd514, %fd515;
	add.f64 	%fd518, %fd517, %fd516;
	mul.f64 	%fd519, %fd510, %fd518;
	ld.global.u32 	%r180, [%rd176+24];
	mul.wide.s32 	%rd189, %r180, 128;
	add.s64 	%rd190, %rd2, %rd189;
	ld.local.v2.f64 	{%fd520, %fd521}, [%rd190+64];
	add.f64 	%fd522, %fd520, 0d0000000000000000;
	add.f64 	%fd523, %fd522, %fd521;
	ld.local.v2.f64 	{%fd524, %fd525}, [%rd190+80];
	add.f64 	%fd526, %fd523, %fd524;
	add.f64 	%fd527, %fd526, %fd525;
	mul.f64 	%fd528, %fd519, %fd527;
	ld.global.u32 	%r181, [%rd176+28];
	mul.wide.s32 	%rd191, %r181, 128;
	add.s64 	%rd192, %rd2, %rd191;
	ld.local.v2.f64 	{%fd529, %fd530}, [%rd192+64];
	add.f64 	%fd531, %fd529, 0d0000000000000000;
	add.f64 	%fd532, %fd531, %fd530;
	ld.local.v2.f64 	{%fd533, %fd534}, [%rd192+80];
	add.f64 	%fd535, %fd532, %fd533;
	add.f64 	%fd536, %fd535, %fd534;
	mul.f64 	%fd945, %fd528, %fd536;
	add.s32 	%r269, %r269, 8;
	setp.ne.s32 	%p51, %r269, %r25;
	mov.u32 	%r271, %r25;
	@%p51 bra 	$L__BB0_94;
$L__BB0_95:
	@%p38 bra 	$L__BB0_103;
	setp.lt.u32 	%p53, %r22, 3;
	@%p53 bra 	$L__BB0_98;
	add.s32 	%r182, %r271, %r20;
	mul.wide.s32 	%rd193, %r182, 4;
	add.s64 	%rd194, %rd9, %rd193;
	ld.global.u32 	%r183, [%rd194];
	mul.wide.s32 	%rd195, %r183, 128;
	add.s64 	%rd196, %rd2, %rd195;
	ld.local.v2.f64 	{%fd538, %fd539}, [%rd196+64];
	add.f64 	%fd540, %fd538, 0d0000000000000000;
	add.f64 	%fd541, %fd540, %fd539;
	ld.local.v2.f64 	{%fd542, %fd543}, [%rd196+80];
	add.f64 	%fd544, %fd541, %fd542;
	add.f64 	%fd545, %fd544, %fd543;
	mul.f64 	%fd546, %fd945, %fd545;
	ld.global.u32 	%r184, [%rd194+4];
	mul.wide.s32 	%rd197, %r184, 128;
	add.s64 	%rd198, %rd2, %rd197;
	ld.local.v2.f64 	{%fd547, %fd548}, [%rd198+64];
	add.f64 	%fd549, %fd547, 0d0000000000000000;
	add.f64 	%fd550, %fd549, %fd548;
	ld.local.v2.f64 	{%fd551, %fd552}, [%rd198+80];
	add.f64 	%fd553, %fd550, %fd551;
	add.f64 	%fd554, %fd553, %fd552;
	mul.f64 	%fd555, %fd546, %fd554;
	ld.global.u32 	%r185, [%rd194+8];
	mul.wide.s32 	%rd199, %r185, 128;
	add.s64 	%rd200, %rd2, %rd199;
	ld.local.v2.f64 	{%fd556, %fd557}, [%rd200+64];
	add.f64 	%fd558, %fd556, 0d0000000000000000;
	add.f64 	%fd559, %fd558, %fd557;
	ld.local.v2.f64 	{%fd560, %fd561}, [%rd200+80];
	add.f64 	%fd562, %fd559, %fd560;
	add.f64 	%fd563, %fd562, %fd561;
	mul.f64 	%fd564, %fd555, %fd563;
	ld.global.u32 	%r186, [%rd194+12];
	mul.wide.s32 	%rd201, %r186, 128;
	add.s64 	%rd202, %rd2, %rd201;
	ld.local.v2.f64 	{%fd565, %fd566}, [%rd202+64];
	add.f64 	%fd567, %fd565, 0d0000000000000000;
	add.f64 	%fd568, %fd567, %fd566;
	ld.local.v2.f64 	{%fd569, %fd570}, [%rd202+80];
	add.f64 	%fd571, %fd568, %fd569;
	add.f64 	%fd572, %fd571, %fd570;
	mul.f64 	%fd945, %fd564, %fd572;
	add.s32 	%r271, %r271, 4;
$L__BB0_98:
	setp.eq.s32 	%p54, %r23, 0;
	@%p54 bra 	$L__BB0_103;
	setp.eq.s32 	%p55, %r24, 0;
	@%p55 bra 	$L__BB0_101;
	add.s32 	%r187, %r271, %r20;
	mul.wide.s32 	%rd203, %r187, 4;
	add.s64 	%rd204, %rd9, %rd203;
	ld.global.u32 	%r188, [%rd204];
	mul.wide.s32 	%rd205, %r188, 128;
	add.s64 	%rd206, %rd2, %rd205;
	ld.local.v2.f64 	{%fd574, %fd575}, [%rd206+64];
	add.f64 	%fd576, %fd574, 0d0000000000000000;
	add.f64 	%fd577, %fd576, %fd575;
	ld.local.v2.f64 	{%fd578, %fd579}, [%rd206+80];
	add.f64 	%fd580, %fd577, %fd578;
	add.f64 	%fd581, %fd580, %fd579;
	mul.f64 	%fd582, %fd945, %fd581;
	ld.global.u32 	%r189, [%rd204+4];
	mul.wide.s32 	%rd207, %r189, 128;
	add.s64 	%rd208, %rd2, %rd207;
	ld.local.v2.f64 	{%fd583, %fd584}, [%rd208+64];
	add.f64 	%fd585, %fd583, 0d0000000000000000;
	add.f64 	%fd586, %fd585, %fd584;
	ld.local.v2.f64 	{%fd587, %fd588}, [%rd208+80];
	add.f64 	%fd589, %fd586, %fd587;
	add.f64 	%fd590, %fd589, %fd588;
	mul.f64 	%fd945, %fd582, %fd590;
	add.s32 	%r271, %r271, 2;
$L__BB0_101:
	setp.eq.s32 	%p56, %r26, 0;
	@%p56 bra 	$L__BB0_103;
	add.s32 	%r190, %r271, %r20;
	mul.wide.s32 	%rd209, %r190, 4;
	add.s64 	%rd210, %rd9, %rd209;
	ld.global.u32 	%r191, [%rd210];
	mul.wide.s32 	%rd211, %r191, 128;
	add.s64 	%rd212, %rd2, %rd211;
	ld.local.v2.f64 	{%fd591, %fd592}, [%rd212+64];
	add.f64 	%fd593, %fd591, 0d0000000000000000;
	add.f64 	%fd594, %fd593, %fd592;
	ld.local.v2.f64 	{%fd595, %fd596}, [%rd212+80];
	add.f64 	%fd597, %fd594, %fd595;
	add.f64 	%fd598, %fd597, %fd596;
	mul.f64 	%fd945, %fd945, %fd598;
$L__BB0_103:
	st.local.f64 	[%rd12+16], %fd945;
	ld.local.f64 	%fd953, [%rd11+24];
	mov.b32 	%r275, 0;
	@%p36 bra 	$L__BB0_106;
	mov.b32 	%r273, 0;
$L__BB0_105:
	.pragma "nounroll";
	add.s32 	%r194, %r273, %r20;
	mul.wide.s32 	%rd213, %r194, 4;
	add.s64 	%rd214, %rd9, %rd213;
	ld.global.u32 	%r195, [%rd214];
	mul.wide.s32 	%rd215, %r195, 128;
	add.s64 	%rd216, %rd2, %rd215;
	ld.local.v2.f64 	{%fd600, %fd601}, [%rd216+96];
	add.f64 	%fd602, %fd600, 0d0000000000000000;
	add.f64 	%fd603, %fd602, %fd601;
	ld.local.v2.f64 	{%fd604, %fd605}, [%rd216+112];
	add.f64 	%fd606, %fd603, %fd604;
	add.f64 	%fd607, %fd606, %fd605;
	mul.f64 	%fd608, %fd953, %fd607;
	ld.global.u32 	%r196, [%rd214+4];
	mul.wide.s32 	%rd217, %r196, 128;
	add.s64 	%rd218, %rd2, %rd217;
	ld.local.v2.f64 	{%fd609, %fd610}, [%rd218+96];
	add.f64 	%fd611, %fd609, 0d0000000000000000;
	add.f64 	%fd612, %fd611, %fd610;
	ld.local.v2.f64 	{%fd613, %fd614}, [%rd218+112];
	add.f64 	%fd615, %fd612, %fd613;
	add.f64 	%fd616, %fd615, %fd614;
	mul.f64 	%fd617, %fd608, %fd616;
	ld.global.u32 	%r197, [%rd214+8];
	mul.wide.s32 	%rd219, %r197, 128;
	add.s64 	%rd220, %rd2, %rd219;
	ld.local.v2.f64 	{%fd618, %fd619}, [%rd220+96];
	add.f64 	%fd620, %fd618, 0d0000000000000000;
	add.f64 	%fd621, %fd620, %fd619;
	ld.local.v2.f64 	{%fd622, %fd623}, [%rd220+112];
	add.f64 	%fd624, %fd621, %fd622;
	add.f64 	%fd625, %fd624, %fd623;
	mul.f64 	%fd626, %fd617, %fd625;
	ld.global.u32 	%r198, [%rd214+12];
	mul.wide.s32 	%rd221, %r198, 128;
	add.s64 	%rd222, %rd2, %rd221;
	ld.local.v2.f64 	{%fd627, %fd628}, [%rd222+96];
	add.f64 	%fd629, %fd627, 0d0000000000000000;
	add.f64 	%fd630, %fd629, %fd628;
	ld.local.v2.f64 	{%fd631, %fd632}, [%rd222+112];
	add.f64 	%fd633, %fd630, %fd631;
	add.f64 	%fd634, %fd633, %fd632;
	mul.f64 	%fd635, %fd626, %fd634;
	ld.global.u32 	%r199, [%rd214+16];
	mul.wide.s32 	%rd223, %r199, 128;
	add.s64 	%rd224, %rd2, %rd223;
	ld.local.v2.f64 	{%fd636, %fd637}, [%rd224+96];
	add.f64 	%fd638, %fd636, 0d0000000000000000;
	add.f64 	%fd639, %fd638, %fd637;
	ld.local.v2.f64 	{%fd640, %fd641}, [%rd224+112];
	add.f64 	%fd642, %fd639, %fd640;
	add.f64 	%fd643, %fd642, %fd641;
	mul.f64 	%fd644, %fd635, %fd643;
	ld.global.u32 	%r200, [%rd214+20];
	mul.wide.s32 	%rd225, %r200, 128;
	add.s64 	%rd226, %rd2, %rd225;
	ld.local.v2.f64 	{%fd645, %fd646}, [%rd226+96];
	add.f64 	%fd647, %fd645, 0d0000000000000000;
	add.f64 	%fd648, %fd647, %fd646;
	ld.local.v2.f64 	{%fd649, %fd650}, [%rd226+112];
	add.f64 	%fd651, %fd648, %fd649;
	add.f64 	%fd652, %fd651, %fd650;
	mul.f64 	%fd653, %fd644, %fd652;
	ld.global.u32 	%r201, [%rd214+24];
	mul.wide.s32 	%rd227, %r201, 128;
	add.s64 	%rd228, %rd2, %rd227;
	ld.local.v2.f64 	{%fd654, %fd655}, [%rd228+96];
	add.f64 	%fd656, %fd654, 0d0000000000000000;
	add.f64 	%fd657, %fd656, %fd655;
	ld.local.v2.f64 	{%fd658, %fd659}, [%rd228+112];
	add.f64 	%fd660, %fd657, %fd658;
	add.f64 	%fd661, %fd660, %fd659;
	mul.f64 	%fd662, %fd653, %fd661;
	ld.global.u32 	%r202, [%rd214+28];
	mul.wide.s32 	%rd229, %r202, 128;
	add.s64 	%rd230, %rd2, %rd229;
	ld.local.v2.f64 	{%fd663, %fd664}, [%rd230+96];
	add.f64 	%fd665, %fd663, 0d0000000000000000;
	add.f64 	%fd666, %fd665, %fd664;
	ld.local.v2.f64 	{%fd667, %fd668}, [%rd230+112];
	add.f64 	%fd669, %fd666, %fd667;
	add.f64 	%fd670, %fd669, %fd668;
	mul.f64 	%fd953, %fd662, %fd670;
	add.s32 	%r273, %r273, 8;
	setp.ne.s32 	%p58, %r273, %r25;
	mov.u32 	%r275, %r25;
	@%p58 bra 	$L__BB0_105;
$L__BB0_106:
	setp.eq.s32 	%p59, %r21, 0;
	@%p59 bra 	$L__BB0_114;
	setp.lt.u32 	%p60, %r22, 3;
	@%p60 bra 	$L__BB0_109;
	add.s32 	%r203, %r275, %r20;
	mul.wide.s32 	%rd231, %r203, 4;
	add.s64 	%rd232, %rd9, %rd231;
	ld.global.u32 	%r204, [%rd232];
	mul.wide.s32 	%rd233, %r204, 128;
	add.s64 	%rd234, %rd2, %rd233;
	ld.local.v2.f64 	{%fd672, %fd673}, [%rd234+96];
	add.f64 	%fd674, %fd672, 0d0000000000000000;
	add.f64 	%fd675, %fd674, %fd673;
	ld.local.v2.f64 	{%fd676, %fd677}, [%rd234+112];
	add.f64 	%fd678, %fd675, %fd676;
	add.f64 	%fd679, %fd678, %fd677;
	mul.f64 	%fd680, %fd953, %fd679;
	ld.global.u32 	%r205, [%rd232+4];
	mul.wide.s32 	%rd235, %r205, 128;
	add.s64 	%rd236, %rd2, %rd235;
	ld.local.v2.f64 	{%fd681, %fd682}, [%rd236+96];
	add.f64 	%fd683, %fd681, 0d0000000000000000;
	add.f64 	%fd684, %fd683, %fd682;
	ld.local.v2.f64 	{%fd685, %fd686}, [%rd236+112];
	add.f64 	%fd687, %fd684, %fd685;
	add.f64 	%fd688, %fd687, %fd686;
	mul.f64 	%fd689, %fd680, %fd688;
	ld.global.u32 	%r206, [%rd232+8];
	mul.wide.s32 	%rd237, %r206, 128;
	add.s64 	%rd238, %rd2, %rd237;
	ld.local.v2.f64 	{%fd690, %fd691}, [%rd238+96];
	add.f64 	%fd692, %fd690, 0d0000000000000000;
	add.f64 	%fd693, %fd692, %fd691;
	ld.local.v2.f64 	{%fd694, %fd695}, [%rd238+112];
	add.f64 	%fd696, %fd693, %fd694;
	add.f64 	%fd697, %fd696, %fd695;
	mul.f64 	%fd698, %fd689, %fd697;
	ld.global.u32 	%r207, [%rd232+12];
	mul.wide.s32 	%rd239, %r207, 128;
	add.s64 	%rd240, %rd2, %rd239;
	ld.local.v2.f64 	{%fd699, %fd700}, [%rd240+96];
	add.f64 	%fd701, %fd699, 0d0000000000000000;
	add.f64 	%fd702, %fd701, %fd700;
	ld.local.v2.f64 	{%fd703, %fd704}, [%rd240+112];
	add.f64 	%fd705, %fd702, %fd703;
	add.f64 	%fd706, %fd705, %fd704;
	mul.f64 	%fd953, %fd698, %fd706;
	add.s32 	%r275, %r275, 4;
$L__BB0_109:
	setp.eq.s32 	%p61, %r23, 0;
	@%p61 bra 	$L__BB0_114;
	setp.eq.s32 	%p62, %r24, 0;
	@%p62 bra 	$L__BB0_112;
	add.s32 	%r208, %r275, %r20;
	mul.wide.s32 	%rd241, %r208, 4;
	add.s64 	%rd242, %rd9, %rd241;
	ld.global.u32 	%r209, [%rd242];
	mul.wide.s32 	%rd243, %r209, 128;
	add.s64 	%rd244, %rd2, %rd243;
	ld.local.v2.f64 	{%fd708, %fd709}, [%rd244+96];
	add.f64 	%fd710, %fd708, 0d0000000000000000;
	add.f64 	%fd711, %fd710, %fd709;
	ld.local.v2.f64 	{%fd712, %fd713}, [%rd244+112];
	add.f64 	%fd714, %fd711, %fd712;
	add.f64 	%fd715, %fd714, %fd713;
	mul.f64 	%fd716, %fd953, %fd715;
	ld.global.u32 	%r210, [%rd242+4];
	mul.wide.s32 	%rd245, %r210, 128;
	add.s64 	%rd246, %rd2, %rd245;
	ld.local.v2.f64 	{%fd717, %fd718}, [%rd246+96];
	add.f64 	%fd719, %fd717, 0d0000000000000000;
	add.f64 	%fd720, %fd719, %fd718;
	ld.local.v2.f64 	{%fd721, %fd722}, [%rd246+112];
	add.f64 	%fd723, %fd720, %fd721;
	add.f64 	%fd724, %fd723, %fd722;
	mul.f64 	%fd953, %fd716, %fd724;
	add.s32 	%r275, %r275, 2;
$L__BB0_112:
	setp.eq.s32 	%p63, %r26, 0;
	@%p63 bra 	$L__BB0_114;
	add.s32 	%r211, %r275, %r20;
	mul.wide.s32 	%rd247, %r211, 4;
	add.s64 	%rd248, %rd9, %rd247;
	ld.global.u32 	%r212, [%rd248];
	mul.wide.s32 	%rd249, %r212, 128;
	add.s64 	%rd250, %rd2, %rd249;
	ld.local.v2.f64 	{%fd725, %fd726}, [%rd250+96];
	add.f64 	%fd727, %fd725, 0d0000000000000000;
	add.f64 	%fd728, %fd727, %fd726;
	ld.local.v2.f64 	{%fd729, %fd730}, [%rd250+112];
	add.f64 	%fd731, %fd728, %fd729;
	add.f64 	%fd732, %fd731, %fd730;
	mul.f64 	%fd953, %fd953, %fd732;
$L__BB0_114:
	st.local.f64 	[%rd12+24], %fd953;
	add.s32 	%r262, %r262, 1;
	setp.ne.s32 	%p64, %r262, 4;
	@%p64 bra 	$L__BB0_70;
	ld.local.v2.f64 	{%fd976, %fd975}, [%rd8];
	ld.local.v2.f64 	{%fd974, %fd973}, [%rd8+16];
	ld.local.v2.f64 	{%fd972, %fd971}, [%rd8+32];
	ld.local.v2.f64 	{%fd970, %fd969}, [%rd8+48];
	ld.local.v2.f64 	{%fd968, %fd967}, [%rd8+64];
	ld.local.v2.f64 	{%fd966, %fd965}, [%rd8+80];
	ld.local.v2.f64 	{%fd964, %fd963}, [%rd8+96];
	ld.local.v2.f64 	{%fd962, %fd961}, [%rd8+112];
	bra.uni 	$L__BB0_117;
$L__BB0_116:
	st.local.v2.f64 	[%rd8], {%fd976, %fd963};
	st.local.v2.f64 	[%rd8+16], {%fd962, %fd965};
	st.local.v2.f64 	[%rd8+32], {%fd964, %fd971};
	st.local.v2.f64 	[%rd8+48], {%fd962, %fd965};
	st.local.v2.f64 	[%rd8+64], {%fd964, %fd963};
	st.local.v2.f64 	[%rd8+80], {%fd966, %fd965};
	st.local.v2.f64 	[%rd8+96], {%fd964, %fd963};
	st.local.v2.f64 	[%rd8+112], {%fd962, %fd961};
	mov.f64 	%fd967, %fd963;
	mov.f64 	%fd968, %fd964;
	mov.f64 	%fd969, %fd965;
	mov.f64 	%fd970, %fd962;
	mov.f64 	%fd972, %fd964;
	mov.f64 	%fd973, %fd965;
	mov.f64 	%fd974, %fd962;
	mov.f64 	%fd975, %fd963;
$L__BB0_117:
	max.f64 	%fd733, %fd976, 0d0000000000000000;
	max.f64 	%fd734, %fd733, %fd975;
	max.f64 	%fd735, %fd734, %fd974;
	max.f64 	%fd736, %fd735, %fd973;
	max.f64 	%fd737, %fd736, %fd972;
	max.f64 	%fd738, %fd737, %fd971;
	max.f64 	%fd739, %fd738, %fd970;
	max.f64 	%fd740, %fd739, %fd969;
	max.f64 	%fd741, %fd740, %fd968;
	max.f64 	%fd742, %fd741, %fd967;
	max.f64 	%fd743, %fd742, %fd966;
	max.f64 	%fd744, %fd743, %fd965;
	max.f64 	%fd745, %fd744, %fd964;
	max.f64 	%fd746, %fd745, %fd963;
	max.f64 	%fd747, %fd746, %fd962;
	max.f64 	%fd977, %fd747, %fd961;
	setp.leu.f64 	%p65, %fd977, 0d0000000000000000;
	setp.geu.f64 	%p66, %fd977, 0d2B2BFF2EE48E0530;
	or.pred  	%p67, %p65, %p66;
	@%p67 bra 	$L__BB0_126;
	mul.wide.s32 	%rd251, %r12, 128;
	add.s64 	%rd252, %rd2, %rd251;
	rcp.rn.f64 	%fd748, %fd977;
	mul.f64 	%fd749, %fd748, %fd976;
	mul.f64 	%fd750, %fd748, %fd975;
	st.local.v2.f64 	[%rd252], {%fd749, %fd750};
	mul.f64 	%fd751, %fd748, %fd974;
	mul.f64 	%fd752, %fd748, %fd973;
	st.local.v2.f64 	[%rd252+16], {%fd751, %fd752};
	mul.f64 	%fd753, %fd748, %fd972;
	mul.f64 	%fd754, %fd748, %fd971;
	st.local.v2.f64 	[%rd252+32], {%fd753, %fd754};
	mul.f64 	%fd755, %fd748, %fd970;
	mul.f64 	%fd756, %fd748, %fd969;
	st.local.v2.f64 	[%rd252+48], {%fd755, %fd756};
	mul.f64 	%fd757, %fd748, %fd968;
	mul.f64 	%fd758, %fd748, %fd967;
	st.local.v2.f64 	[%rd252+64], {%fd757, %fd758};
	mul.f64 	%fd759, %fd748, %fd966;
	mul.f64 	%fd760, %fd748, %fd965;
	st.local.v2.f64 	[%rd252+80], {%fd759, %fd760};
	mul.f64 	%fd761, %fd748, %fd964;
	mul.f64 	%fd762, %fd748, %fd963;
	st.local.v2.f64 	[%rd252+96], {%fd761, %fd762};
	mul.f64 	%fd763, %fd748, %fd962;
	mul.f64 	%fd764, %fd748, %fd961;
	st.local.v2.f64 	[%rd252+112], {%fd763, %fd764};
	{
	.reg .b32 %temp; 
	mov.b64 	{%temp, %r280}, %fd977;
	}
	{
	.reg .b32 %temp; 
	mov.b64 	{%r281, %temp}, %fd977;
	}
	setp.gt.s32 	%p68, %r280, 1048575;
	mov.b32 	%r282, -1023;
	@%p68 bra 	$L__BB0_120;
	mul.f64 	%fd977, %fd977, 0d4350000000000000;
	{
	.reg .b32 %temp; 
	mov.b64 	{%temp, %r280}, %fd977;
	}
	{
	.reg .b32 %temp; 
	mov.b64 	{%r281, %temp}, %fd977;
	}
	mov.b32 	%r282, -1077;
$L__BB0_120:
	add.s32 	%r215, %r280, -1;
	setp.gt.u32 	%p69, %r215, 2146435070;
	@%p69 bra 	$L__BB0_124;
	shr.u32 	%r218, %r280, 20;
	add.s32 	%r283, %r282, %r218;
	and.b32  	%r219, %r280, 1048575;
	or.b32  	%r220, %r219, 1072693248;
	mov.b64 	%fd978, {%r281, %r220};
	setp.lt.u32 	%p71, %r220, 1073127583;
	@%p71 bra 	$L__BB0_123;
	{
	.reg .b32 %temp; 
	mov.b64 	{%r221, %temp}, %fd978;
	}
	{
	.reg .b32 %temp; 
	mov.b64 	{%temp, %r222}, %fd978;
	}
	add.s32 	%r223, %r222, -1048576;
	mov.b64 	%fd978, {%r221, %r223};
	add.s32 	%r283, %r283, 1;
$L__BB0_123:
	add.f64 	%fd766, %fd978, 0dBFF0000000000000;
	add.f64 	%fd767, %fd978, 0d3FF0000000000000;
	rcp.approx.ftz.f64 	%fd768, %fd767;
	neg.f64 	%fd769, %fd767;
	fma.rn.f64 	%fd770, %fd769, %fd768, 0d3FF0000000000000;
	fma.rn.f64 	%fd771, %fd770, %fd770, %fd770;
	fma.rn.f64 	%fd772, %fd771, %fd768, %fd768;
	mul.f64 	%fd773, %fd766, %fd772;
	fma.rn.f64 	%fd774, %fd766, %fd772, %fd773;
	mul.f64 	%fd775, %fd774, %fd774;
	fma.rn.f64 	%fd776, %fd775, 0d3EB1380B3AE80F1E, 0d3ED0EE258B7A8B04;
	fma.rn.f64 	%fd777, %fd776, %fd775, 0d3EF3B2669F02676F;
	fma.rn.f64 	%fd778, %fd777, %fd775, 0d3F1745CBA9AB0956;
	fma.rn.f64 	%fd779, %fd778, %fd775, 0d3F3C71C72D1B5154;
	fma.rn.f64 	%fd780, %fd779, %fd775, 0d3F624924923BE72D;
	fma.rn.f64 	%fd781, %fd780, %fd775, 0d3F8999999999A3C4;
	fma.rn.f64 	%fd782, %fd781, %fd775, 0d3FB5555555555554;
	sub.f64 	%fd783, %fd766, %fd774;
	add.f64 	%fd784, %fd783, %fd783;
	neg.f64 	%fd785, %fd774;
	fma.rn.f64 	%fd786, %fd785, %fd766, %fd784;
	mul.f64 	%fd787, %fd772, %fd786;
	mul.f64 	%fd788, %fd775, %fd782;
	fma.rn.f64 	%fd789, %fd788, %fd774, %fd787;
	xor.b32  	%r224, %r283, -2147483648;
	mov.b32 	%r225, 1127219200;
	mov.b64 	%fd790, {%r224, %r225};
	sub.f64 	%fd791, %fd790, %fd6;
	fma.rn.f64 	%fd792, %fd791, 0d3FE62E42FEFA39EF, %fd774;
	fma.rn.f64 	%fd793, %fd791, 0dBFE62E42FEFA39EF, %fd792;
	sub.f64 	%fd794, %fd793, %fd774;
	sub.f64 	%fd795, %fd789, %fd794;
	fma.rn.f64 	%fd796, %fd791, 0d3C7ABC9E3B39803F, %fd795;
	add.f64 	%fd979, %fd792, %fd796;
	bra.uni 	$L__BB0_125;
$L__BB0_124:
	fma.rn.f64 	%fd765, %fd977, 0d7FF0000000000000, 0d7FF0000000000000;
	{
	.reg .b32 %temp; 
	mov.b64 	{%temp, %r216}, %fd977;
	}
	and.b32  	%r217, %r216, 2147483647;
	setp.eq.s32 	%p70, %r217, 0;
	selp.f64 	%fd979, 0dFFF0000000000000, %fd765, %p70;
$L__BB0_125:
	mul.wide.s32 	%rd253, %r12, 8;
	add.s64 	%rd254, %rd3, %rd253;
	st.local.f64 	[%rd254], %fd979;
$L__BB0_126:
	ld.param.u32 	%r250, [_Z27compute_ll_at_clique_kerneliiPKiS0_S0_S0_PKdS2_diS0_S0_S0_S0_S0_S0_iPd_param_1];
	add.s32 	%r261, %r261, 1;
	setp.ne.s32 	%p72, %r261, %r250;
	@%p72 bra 	$L__BB0_14;
$L__BB0_127:
	ld.param.u64 	%rd280, [_Z27compute_ll_at_clique_kerneliiPKiS0_S0_S0_PKdS2_diS0_S0_S0_S0_S0_S0_iPd_param_15];
	ld.param.u32 	%r251, [_Z27compute_ll_at_clique_kerneliiPKiS0_S0_S0_PKdS2_diS0_S0_S0_S0_S0_S0_iPd_param_1];
	setp.lt.s32 	%p73, %r251, 1;
	cvta.to.global.u64 	%rd255, %rd280;
	ld.global.u32 	%r226, [%rd255];
	mul.wide.s32 	%rd256, %r226, 128;
	add.s64 	%rd257, %rd2, %rd256;
	ld.local.v2.f64 	{%fd798, %fd799}, [%rd257];
	add.f64 	%fd800, %fd798, 0d0000000000000000;
	add.f64 	%fd801, %fd800, %fd799;
	ld.local.v2.f64 	{%fd802, %fd803}, [%rd257+16];
	add.f64 	%fd804, %fd801, %fd802;
	add.f64 	%fd805, %fd804, %fd803;
	fma.rn.f64 	%fd806, %fd805, %fd983, 0d0000000000000000;
	ld.local.v2.f64 	{%fd807, %fd808}, [%rd257+32];
	add.f64 	%fd809, %fd807, 0d0000000000000000;
	add.f64 	%fd810, %fd809, %fd808;
	ld.local.v2.f64 	{%fd811, %fd812}, [%rd257+48];
	add.f64 	%fd813, %fd810, %fd811;
	add.f64 	%fd814, %fd813, %fd812;
	fma.rn.f64 	%fd815, %fd814, %fd982, %fd806;
	ld.local.v2.f64 	{%fd816, %fd817}, [%rd257+64];
	add.f64 	%fd818, %fd816, 0d0000000000000000;
	add.f64 	%fd819, %fd818, %fd817;
	ld.local.v2.f64 	{%fd820, %fd821}, [%rd257+80];
	add.f64 	%fd822, %fd819, %fd820;
	add.f64 	%fd823, %fd822, %fd821;
	fma.rn.f64 	%fd824, %fd823, %fd981, %fd815;
	ld.local.v2.f64 	{%fd825, %fd826}, [%rd257+96];
	add.f64 	%fd827, %fd825, 0d0000000000000000;
	add.f64 	%fd828, %fd827, %fd826;
	ld.local.v2.f64 	{%fd829, %fd830}, [%rd257+112];
	add.f64 	%fd831, %fd828, %fd829;
	add.f64 	%fd832, %fd831, %fd830;
	fma.rn.f64 	%fd993, %fd832, %fd980, %fd824;
	mov.f64 	%fd992, 0d0000000000000000;
	@%p73 bra 	$L__BB0_140;
	ld.param.u32 	%r252, [_Z27compute_ll_at_clique_kerneliiPKiS0_S0_S0_PKdS2_diS0_S0_S0_S0_S0_S0_iPd_param_1];
	and.b32  	%r71, %r252, 15;
	setp.lt.u32 	%p74, %r252, 16;
	mov.f64 	%fd992, 0d0000000000000000;
	mov.b32 	%r286, 0;
	@%p74 bra 	$L__BB0_131;
	ld.param.u32 	%r253, [_Z27compute_ll_at_clique_kerneliiPKiS0_S0_S0_PKdS2_diS0_S0_S0_S0_S0_S0_iPd_param_1];
	and.b32  	%r286, %r253, 2147483632;
	neg.s32 	%r284, %r286;
	add.s64 	%rd282, %rd3, 64;
	mov.f64 	%fd992, 0d0000000000000000;
$L__BB0_130:
	.pragma "nounroll";
	ld.local.v2.f64 	{%fd836, %fd837}, [%rd282+-64];
	add.f64 	%fd838, %fd992, %fd836;
	add.f64 	%fd839, %fd838, %fd837;
	ld.local.v2.f64 	{%fd840, %fd841}, [%rd282+-48];
	add.f64 	%fd842, %fd839, %fd840;
	add.f64 	%fd843, %fd842, %fd841;
	ld.local.v2.f64 	{%fd844, %fd845}, [%rd282+-32];
	add.f64 	%fd846, %fd843, %fd844;
	add.f64 	%fd847, %fd846, %fd845;
	ld.local.v2.f64 	{%fd848, %fd849}, [%rd282+-16];
	add.f64 	%fd850, %fd847, %fd848;
	add.f64 	%fd851, %fd850, %fd849;
	ld.local.v2.f64 	{%fd852, %fd853}, [%rd282];
	add.f64 	%fd854, %fd851, %fd852;
	add.f64 	%fd855, %fd854, %fd853;
	ld.local.v2.f64 	{%fd856, %fd857}, [%rd282+16];
	add.f64 	%fd858, %fd855, %fd856;
	add.f64 	%fd859, %fd858, %fd857;
	ld.local.v2.f64 	{%fd860, %fd861}, [%rd282+32];
	add.f64 	%fd862, %fd859, %fd860;
	add.f64 	%fd863, %fd862, %fd861;
	ld.local.v2.f64 	{%fd864, %fd865}, [%rd282+48];
	add.f64 	%fd866, %fd863, %fd864;
	add.f64 	%fd992, %fd866, %fd865;
	add.s32 	%r284, %r284, 16;
	add.s64 	%rd282, %rd282, 128;
	setp.ne.s32 	%p75, %r284, 0;
	@%p75 bra 	$L__BB0_130;
$L__BB0_131:
	setp.eq.s32 	%p76, %r71, 0;
	@%p76 bra 	$L__BB0_140;
	ld.param.u32 	%r254, [_Z27compute_ll_at_clique_kerneliiPKiS0_S0_S0_PKdS2_diS0_S0_S0_S0_S0_S0_iPd_param_1];
	and.b32  	%r77, %r254, 7;
	setp.lt.u32 	%p77, %r71, 8;
	@%p77 bra 	$L__BB0_134;
	mul.wide.u32 	%rd258, %r286, 8;
	add.s64 	%rd259, %rd3, %rd258;
	ld.local.f64 	%fd868, [%rd259];
	add.f64 	%fd869, %fd992, %fd868;
	ld.local.f64 	%fd870, [%rd259+8];
	add.f64 	%fd871, %fd869, %fd870;
	ld.local.f64 	%fd872, [%rd259+16];
	add.f64 	%fd873, %fd871, %fd872;
	ld.local.f64 	%fd874, [%rd259+24];
	add.f64 	%fd875, %fd873, %fd874;
	ld.local.f64 	%fd876, [%rd259+32];
	add.f64 	%fd877, %fd875, %fd876;
	ld.local.f64 	%fd878, [%rd259+40];
	add.f64 	%fd879, %fd877, %fd878;
	ld.local.f64 	%fd880, [%rd259+48];
	add.f64 	%fd881, %fd879, %fd880;
	ld.local.f64 	%fd882, [%rd259+56];
	add.f64 	%fd992, %fd881, %fd882;
	add.s32 	%r286, %r286, 8;
$L__BB0_134:
	setp.eq.s32 	%p78, %r77, 0;
	@%p78 bra 	$L__BB0_140;
	ld.param.u32 	%r255, [_Z27compute_ll_at_clique_kerneliiPKiS0_S0_S0_PKdS2_diS0_S0_S0_S0_S0_S0_iPd_param_1];
	and.b32  	%r80, %r255, 3;
	setp.lt.u32 	%p79, %r77, 4;
	@%p79 bra 	$L__BB0_137;
	mul.wide.u32 	%rd260, %r286, 8;
	add.s64 	%rd261, %rd3, %rd260;
	ld.local.f64 	%fd884, [%rd261];
	add.f64 	%fd885, %fd992, %fd884;
	ld.local.f64 	%fd886, [%rd261+8];
	add.f64 	%fd887, %fd885, %fd886;
	ld.local.f64 	%fd888, [%rd261+16];
	add.f64 	%fd889, %fd887, %fd888;
	ld.local.f64 	%fd890, [%rd261+24];
	add.f64 	%fd992, %fd889, %fd890;
	add.s32 	%r286, %r286, 4;
$L__BB0_137:
	setp.eq.s32 	%p80, %r80, 0;
	@%p80 bra 	$L__BB0_140;
	mul.wide.u32 	%rd262, %r286, 8;
	add.s64 	%rd283, %rd3, %rd262;
	neg.s32 	%r288, %r80;
$L__BB0_139:
	.pragma "nounroll";
	ld.local.f64 	%fd891, [%rd283];
	add.f64 	%fd992, %fd992, %fd891;
	add.s64 	%rd283, %rd283, 8;
	add.s32 	%r288, %r288, 1;
	setp.ne.s32 	%p81, %r288, 0;
	@%p81 bra 	$L__BB0_139;
$L__BB0_140:
	ld.param.u64 	%rd272, [_Z27compute_ll_at_clique_kerneliiPKiS0_S0_S0_PKdS2_diS0_S0_S0_S0_S0_S0_iPd_param_5];
	mov.u32 	%r229, %ctaid.x;
	mov.u32 	%r230, %ntid.x;
	mov.u32 	%r231, %tid.x;
	mad.lo.s32 	%r86, %r229, %r230, %r231;
	cvta.to.global.u64 	%rd263, %rd272;
	mul.wide.s32 	%rd264, %r86, 4;
	add.s64 	%rd265, %rd263, %rd264;
	ld.global.u32 	%r87, [%rd265];
	{
	.reg .b32 %temp; 
	mov.b64 	{%temp, %r289}, %fd993;
	}
	{
	.reg .b32 %temp; 
	mov.b64 	{%r290, %temp}, %fd993;
	}
	setp.gt.s32 	%p82, %r289, 1048575;
	mov.b32 	%r291, -1023;
	@%p82 bra 	$L__BB0_142;
	mul.f64 	%fd993, %fd993, 0d4350000000000000;
	{
	.reg .b32 %temp; 
	mov.b64 	{%temp, %r289}, %fd993;
	}
	{
	.reg .b32 %temp; 
	mov.b64 	{%r290, %temp}, %fd993;
	}
	mov.b32 	%r291, -1077;
$L__BB0_142:
	add.s32 	%r233, %r289, -1;
	setp.gt.u32 	%p83, %r233, 2146435070;
	@%p83 bra 	$L__BB0_146;
	shr.u32 	%r236, %r289, 20;
	add.s32 	%r292, %r291, %r236;
	and.b32  	%r237, %r289, 1048575;
	or.b32  	%r238, %r237, 1072693248;
	mov.b64 	%fd994, {%r290, %r238};
	setp.lt.u32 	%p85, %r238, 1073127583;
	@%p85 bra 	$L__BB0_145;
	{
	.reg .b32 %temp; 
	mov.b64 	{%r239, %temp}, %fd994;
	}
	{
	.reg .b32 %temp; 
	mov.b64 	{%temp, %r240}, %fd994;
	}
	add.s32 	%r241, %r240, -1048576;
	mov.b64 	%fd994, {%r239, %r241};
	add.s32 	%r292, %r292, 1;
$L__BB0_145:
	add.f64 	%fd893, %fd994, 0dBFF0000000000000;
	add.f64 	%fd894, %fd994, 0d3FF0000000000000;
	rcp.approx.ftz.f64 	%fd895, %fd894;
	neg.f64 	%fd896, %fd894;
	fma.rn.f64 	%fd897, %fd896, %fd895, 0d3FF0000000000000;
	fma.rn.f64 	%fd898, %fd897, %fd897, %fd897;
	fma.rn.f64 	%fd899, %fd898, %fd895, %fd895;
	mul.f64 	%fd900, %fd893, %fd899;
	fma.rn.f64 	%fd901, %fd893, %fd899, %fd900;
	mul.f64 	%fd902, %fd901, %fd901;
	fma.rn.f64 	%fd903, %fd902, 0d3EB1380B3AE80F1E, 0d3ED0EE258B7A8B04;
	fma.rn.f64 	%fd904, %fd903, %fd902, 0d3EF3B2669F02676F;
	fma.rn.f64 	%fd905, %fd904, %fd902, 0d3F1745CBA9AB0956;
	fma.rn.f64 	%fd906, %fd905, %fd902, 0d3F3C71C72D1B5154;
	fma.rn.f64 	%fd907, %fd906, %fd902, 0d3F624924923BE72D;
	fma.rn.f64 	%fd908, %fd907, %fd902, 0d3F8999999999A3C4;
	fma.rn.f64 	%fd909, %fd908, %fd902, 0d3FB5555555555554;
	sub.f64 	%fd910, %fd893, %fd901;
	add.f64 	%fd911, %fd910, %fd910;
	neg.f64 	%fd912, %fd901;
	fma.rn.f64 	%fd913, %fd912, %fd893, %fd911;
	mul.f64 	%fd914, %fd899, %fd913;
	mul.f64 	%fd915, %fd902, %fd909;
	fma.rn.f64 	%fd916, %fd915, %fd901, %fd914;
	xor.b32  	%r242, %r292, -2147483648;
	mov.b32 	%r243, 1127219200;
	mov.b64 	%fd917, {%r242, %r243};
	mov.b32 	%r244, -2147483648;
	mov.b64 	%fd918, {%r244, %r243};
	sub.f64 	%fd919, %fd917, %fd918;
	fma.rn.f64 	%fd920, %fd919, 0d3FE62E42FEFA39EF, %fd901;
	fma.rn.f64 	%fd921, %fd919, 0dBFE62E42FEFA39EF, %fd920;
	sub.f64 	%fd922, %fd921, %fd901;
	sub.f64 	%fd923, %fd916, %fd922;
	fma.rn.f64 	%fd924, %fd919, 0d3C7ABC9E3B39803F, %fd923;
	add.f64 	%fd995, %fd920, %fd924;
	bra.uni 	$L__BB0_147;
$L__BB0_146:
	fma.rn.f64 	%fd892, %fd993, 0d7FF0000000000000, 0d7FF0000000000000;
	{
	.reg .b32 %temp; 
	mov.b64 	{%temp, %r234}, %fd993;
	}
	and.b32  	%r235, %r234, 2147483647;
	setp.eq.s32 	%p84, %r235, 0;
	selp.f64 	%fd995, 0dFFF0000000000000, %fd892, %p84;
$L__BB0_147:
	ld.param.u64 	%rd281, [_Z27compute_ll_at_clique_kerneliiPKiS0_S0_S0_PKdS2_diS0_S0_S0_S0_S0_S0_iPd_param_17];
	add.f64 	%fd925, %fd992, %fd995;
	cvt.rn.f64.s32 	%fd926, %r87;
	mul.f64 	%fd927, %fd925, %fd926;
	cvta.to.global.u64 	%rd266, %rd281;
	mul.wide.s32 	%rd267, %r86, 8;
	add.s64 	%rd268, %rd266, %rd267;
	st.global.f64 	[%rd268], %fd927;
$L__BB0_148:
	ret;
$L__BB0_149:
	ld.global.f64 	%fd983, [%rd1];
	ld.global.f64 	%fd982, [%rd1+8];
	ld.global.f64 	%fd981, [%rd1+16];
	ld.global.f64 	%fd980, [%rd1+24];
	bra.uni 	$L__BB0_127;

}


// ===== COMPILED SASS (sm_100) =====

	.target	sm_100

	.elftype	@"ET_EXEC"


//--------------------- .note.nv.tkinfo           --------------------------
	.section	.note.nv.tkinfo,"",@"SHT_NOTE"
	.sectionflags	@"SHF_NOTE_NV_TKINFO"
	.tkinfo
        /*0018*/ 	.word	0x00000002
        /*0030*/ 	.string	""
        /*0030*/ 	.string	"ptxas"
        /*0030*/ 	.string	"Cuda compilation tools, release 13.0, V13.0.88"
        /*0030*/ 	.string	"Build cuda_13.0.r13.0/compiler.36424714_0"
        /*0030*/ 	.string	"-arch sm_100 -m 64 "



//--------------------- .note.nv.cuinfo           --------------------------
	.section	.note.nv.cuinfo,"",@"SHT_NOTE"
	.sectionflags	@"SHF_NOTE_NV_CUINFO"
        /*0018*/ 	.short	0x0002
        /*001a*/ 	.short	0x0064
        /*001c*/ 	.short	0x0082
	.zero		2


//--------------------- .nv.info                  --------------------------
	.section	.nv.info,"",@"SHT_CUDA_INFO"
	.align	4


	//----- nvinfo : EIATTR_REGCOUNT
	.align		4
        /*0000*/ 	.byte	0x04, 0x2f
        /*0002*/ 	.short	(.L_1 - .L_0)
	.align		4
.L_0:
        /*0004*/ 	.word	index@(_Z27compute_ll_at_clique_kerneliiPKiS0_S0_S0_PKdS2_diS0_S0_S0_S0_S0_S0_iPd)
        /*0008*/ 	.word	0x0000003a


	//----- nvinfo : EIATTR_FRAME_SIZE
	.align		4
.L_1:
        /*000c*/ 	.byte	0x04, 0x11
        /*000e*/ 	.short	(.L_3 - .L_2)
	.align		4
.L_2:
        /*0010*/ 	.word	index@($__internal_0_$__cuda_sm20_dblrcp_rn_slowpath_v3)
        /*0014*/ 	.word	0x00004480


	//----- nvinfo : EIATTR_FRAME_SIZE
	.align		4
.L_3:
        /*0018*/ 	.byte	0x04, 0x11
        /*001a*/ 	.short	(.L_5 - .L_4)
	.align		4
.L_4:
        /*001c*/ 	.word	index@(_Z27compute_ll_at_clique_kerneliiPKiS0_S0_S0_PKdS2_diS0_S0_S0_S0_S0_S0_iPd)
        /*0020*/ 	.word	0x00004480


	//----- nvinfo : EIATTR_MIN_STACK_SIZE
	.align		4
.L_5:
        /*0024*/ 	.byte	0x04, 0x12
        /*0026*/ 	.short	(.L_7 - .L_6)
	.align		4
.L_6:
        /*0028*/ 	.word	index@(_Z27compute_ll_at_clique_kerneliiPKiS0_S0_S0_PKdS2_diS0_S0_S0_S0_S0_S0_iPd)
        /*002c*/ 	.word	0x00004480
.L_7:


//--------------------- .nv.compat                --------------------------
	.section	.nv.compat,"",@"SHT_CUDA_COMPAT_INFO"
	.align	4
        /*0000*/ 	.byte	0x02, 0x09, 0x00, 0x00, 0x02, 0x02, 0x01, 0x00, 0x02, 0x05, 0x05, 0x00, 0x03, 0x07, 0x01, 0x01
        /*0010*/ 	.byte	0x02, 0x03, 0x00, 0x00, 0x02, 0x06, 0x01, 0x00, 0x04, 0x0b, 0x08, 0x00, 0x01, 0x00, 0x00, 0x00
        /*0020*/ 	.byte	0x00, 0x00, 0x00, 0x00


//--------------------- .nv.info._Z27compute_ll_at_clique_kerneliiPKiS0_S0_S0_PKdS2_diS0_S0_S0_S0_S0_S0_iPd --------------------------
	.section	.nv.info._Z27compute_ll_at_clique_kerneliiPKiS0_S0_S0_PKdS2_diS0_S0_S0_S0_S0_S0_iPd,"",@"SHT_CUDA_INFO"
	.sectionflags	@""
	.align	4


	//----- nvinfo : EIATTR_CUDA_API_VERSION
	.align		4
        /*0000*/ 	.byte	0x04, 0x37
        /*0002*/ 	.short	(.L_9 - .L_8)
.L_8:
        /*0004*/ 	.word	0x00000082


	//----- nvinfo : EIATTR_KPARAM_INFO
	.align		4
.L_9:
        /*0008*/ 	.byte	0x04, 0x17
        /*000a*/ 	.short	(.L_11 - .L_10)
.L_10:
        /*000c*/ 	.word	0x00000000
        /*0010*/ 	.short	0x0011
        /*0012*/ 	.short	0x0080
        /*0014*/ 	.byte	0x00, 0xf5, 0x21, 0x00


	//----- nvinfo : EIATTR_KPARAM_INFO
	.align		4
.L_11:
        /*0018*/ 	.byte	0x04, 0x17
        /*001a*/ 	.short	(.L_13 - .L_12)
.L_12:
        /*001c*/ 	.word	0x00000000
        /*0020*/ 	.short	0x0010
        /*0022*/ 	.short	0x0078
        /*0024*/ 	.byte	0x00, 0xf0, 0x11, 0x00


	//----- nvinfo : EIATTR_KPARAM_INFO
	.align		4
.L_13:
        /*0028*/ 	.byte	0x04, 0x17
        /*002a*/ 	.short	(.L_15 - .L_14)
.L_14:
        /*002c*/ 	.word	0x00000000
        /*0030*/ 	.short	0x000f
        /*0032*/ 	.short	0x0070
        /*0034*/ 	.byte	0x00, 0xf5, 0x21, 0x00


	//----- nvinfo : EIATTR_KPARAM_INFO
	.align		4
.L_15:
        /*0038*/ 	.byte	0x04, 0x17
        /*003a*/ 	.short	(.L_17 - .L_16)
.L_16:
        /*003c*/ 	.word	0x00000000
        /*0040*/ 	.short	0x000e
        /*0042*/ 	.short	0x0068
        /*0044*/ 	.byte	0x00, 0xf5, 0x21, 0x00


	//----- nvinfo : EIATTR_KPARAM_INFO
	.align		4
.L_17:
        /*0048*/ 	.byte	0x04, 0x17
        /*004a*/ 	.short	(.L_19 - .L_18)
.L_18:
        /*004c*/ 	.word	0x00000000
        /*0050*/ 	.short	0x000d
        /*0052*/ 	.short	0x0060
        /*0054*/ 	.byte	0x00, 0xf5, 0x21, 0x00


	//----- nvinfo : EIATTR_KPARAM_INFO
	.align		4
.L_19:
        /*0058*/ 	.byte	0x04, 0x17
        /*005a*/ 	.short	(.L_21 - .L_20)
.L_20:
        /*005c*/ 	.word	0x00000000
        /*0060*/ 	.short	0x000c
        /*0062*/ 	.short	0x0058
        /*0064*/ 	.byte	0x00, 0xf5, 0x21, 0x00


	//----- nvinfo : EIATTR_KPARAM_INFO
	.align		4
.L_21:
        /*0068*/ 	.byte	0x04, 0x17
        /*006a*/ 	.short	(.L_23 - .L_22)
.L_22:
        /*006c*/ 	.word	0x00000000
        /*0070*/ 	.short	0x000b
        /*0072*/ 	.short	0x0050
        /*0074*/ 	.byte	0x00, 0xf5, 0x21, 0x00


	//----- nvinfo : EIATTR_KPARAM_INFO
	.align		4
.L_23:
        /*0078*/ 	.byte	0x04, 0x17
        /*007a*/ 	.short	(.L_25 - .L_24)
.L_24:
        /*007c*/ 	.word	0x00000000
        /*0080*/ 	.short	0x000a
        /*0082*/ 	.short	0x0048
        /*0084*/ 	.byte	0x00, 0xf5, 0x21, 0x00


	//----- nvinfo : EIATTR_KPARAM_INFO
	.align		4
.L_25:
        /*0088*/ 	.byte	0x04, 0x17
        /*008a*/ 	.short	(.L_27 - .L_26)
.L_26:
        /*008c*/ 	.word	0x00000000
        /*0090*/ 	.short	0x0009
        /*0092*/ 	.short	0x0040
        /*0094*/ 	.byte	0x00, 0xf0, 0x11, 0x00


	//----- nvinfo : EIATTR_KPARAM_INFO
	.align		4
.L_27:
        /*0098*/ 	.byte	0x04, 0x17
        /*009a*/ 	.short	(.L_29 - .L_28)
.L_28:
        /*009c*/ 	.word	0x00000000
        /*00a0*/ 	.short	0x0008
        /*00a2*/ 	.short	0x0038
        /*00a4*/ 	.byte	0x00, 0xf0, 0x21, 0x00


	//----- nvinfo : EIATTR_KPARAM_INFO
	.align		4
.L_29:
        /*00a8*/ 	.byte	0x04, 0x17
        /*00aa*/ 	.short	(.L_31 - .L_30)
.L_30:
        /*00ac*/ 	.word	0x00000000
        /*00b0*/ 	.short	0x0007
        /*00b2*/ 	.short	0x0030
        /*00b4*/ 	.byte	0x00, 0xf5, 0x21, 0x00


	//----- nvinfo : EIATTR_KPARAM_INFO
	.align		4
.L_31:
        /*00b8*/ 	.byte	0x04, 0x17
        /*00ba*/ 	.short	(.L_33 - .L_32)
.L_32:
        /*00bc*/ 	.word	0x00000000
        /*00c0*/ 	.short	0x0006
        /*00c2*/ 	.short	0x0028
        /*00c4*/ 	.byte	0x00, 0xf5, 0x21, 0x00


	//----- nvinfo : EIATTR_KPARAM_INFO
	.align		4
.L_33:
        /*00c8*/ 	.byte	0x04, 0x17
        /*00ca*/ 	.short	(.L_35 - .L_34)
.L_34:
        /*00cc*/ 	.word	0x00000000
        /*00d0*/ 	.short	0x0005
        /*00d2*/ 	.short	0x0020
        /*00d4*/ 	.byte	0x00, 0xf5, 0x21, 0x00


	//----- nvinfo : EIATTR_KPARAM_INFO
	.align		4
.L_35:
        /*00d8*/ 	.byte	0x04, 0x17
        /*00da*/ 	.short	(.L_37 - .L_36)
.L_36:
        /*00dc*/ 	.word	0x00000000
        /*00e0*/ 	.short	0x0004
        /*00e2*/ 	.short	0x0018
        /*00e4*/ 	.byte	0x00, 0xf5, 0x21, 0x00


	//----- nvinfo : EIATTR_KPARAM_INFO
	.align		4
.L_37:
        /*00e8*/ 	.byte	0x04, 0x17
        /*00ea*/ 	.short	(.L_39 - .L_38)
.L_38:
        /*00ec*/ 	.word	0x00000000
        /*00f0*/ 	.short	0x0003
        /*00f2*/ 	.short	0x0010
        /*00f4*/ 	.byte	0x00, 0xf5, 0x21, 0x00


	//----- nvinfo : EIATTR_KPARAM_INFO
	.align		4
.L_39:
        /*00f8*/ 	.byte	0x04, 0x17
        /*00fa*/ 	.short	(.L_41 - .L_40)
.L_40:
        /*00fc*/ 	.word	0x00000000
        /*0100*/ 	.short	0x0002
        /*0102*/ 	.short	0x0008
        /*0104*/ 	.byte	0x00, 0xf5, 0x21, 0x00


	//----- nvinfo : EIATTR_KPARAM_INFO
	.align		4
.L_41:
        /*0108*/ 	.byte	0x04, 0x17
        /*010a*/ 	.short	(.L_43 - .L_42)
.L_42:
        /*010c*/ 	.word	0x00000000
        /*0110*/ 	.short	0x0001
        /*0112*/ 	.short	0x0004
        /*0114*/ 	.byte	0x00, 0xf0, 0x11, 0x00


	//----- nvinfo : EIATTR_KPARAM_INFO
	.align		4
.L_43:
        /*0118*/ 	.byte	0x04, 0x17
        /*011a*/ 	.short	(.L_45 - .L_44)
.L_44:
        /*011c*/ 	.word	0x00000000
        /*0120*/ 	.short	0x0000
        /*0122*/ 	.short	0x0000
        /*0124*/ 	.byte	0x00, 0xf0, 0x11, 0x00


	//----- nvinfo : EIATTR_SPARSE_MMA_MASK
	.align		4
.L_45:
        /*0128*/ 	.byte	0x03, 0x50
        /*012a*/ 	.short	0x0000


	//----- nvinfo : EIATTR_MAXREG_COUNT
	.align		4
        /*012c*/ 	.byte	0x03, 0x1b
        /*012e*/ 	.short	0x00ff


	//----- nvinfo : EIATTR_MERCURY_ISA_VERSION
	.align		4
        /*0130*/ 	.byte	0x03, 0x5f
        /*0132*/ 	.short	0x0101


	//----- nvinfo : EIATTR_VRC_CTA_INIT_COUNT
	.align		4
        /*0134*/ 	.byte	0x02, 0x4a
	.zero		1
	.zero		1


	//----- nvinfo : EIATTR_EXIT_INSTR_OFFSETS
	.align		4
        /*0138*/ 	.byte	0x04, 0x1c
        /*013a*/ 	.short	(.L_47 - .L_46)


	//   ....[0]....
.L_46:
        /*013c*/ 	.word	0x000000b0


	//   ....[1]....
        /*0140*/ 	.word	0x000067b0


	//----- nvinfo : EIATTR_CRS_STACK_SIZE
	.align		4
.L_47:
        /*0144*/ 	.byte	0x04, 0x1e
        /*0146*/ 	.short	(.L_49 - .L_48)
.L_48:
        /*0148*/ 	.word	0x00000000


	//----- nvinfo : EIATTR_CBANK_PARAM_SIZE
	.align		4
.L_49:
        /*014c*/ 	.byte	0x03, 0x19
        /*014e*/ 	.short	0x0088


	//----- nvinfo : EIATTR_PARAM_CBANK
	.align		4
        /*0150*/ 	.byte	0x04, 0x0a
        /*0152*/ 	.short	(.L_51 - .L_50)
	.align		4
.L_50:
        /*0154*/ 	.word	index@(.nv.constant0._Z27compute_ll_at_clique_kerneliiPKiS0_S0_S0_PKdS2_diS0_S0_S0_S0_S0_S0_iPd)
        /*0158*/ 	.short	0x0380
        /*015a*/ 	.short	0x0088


	//----- nvinfo : EIATTR_SW_WAR
	.align		4
.L_51:
        /*015c*/ 	.byte	0x04, 0x36
        /*015e*/ 	.short	(.L_53 - .L_52)
.L_52:
        /*0160*/ 	.word	0x00000008
.L_53:


//--------------------- .nv.callgraph             --------------------------
	.section	.nv.callgraph,"",@"SHT_CUDA_CALLGRAPH"
	.align	4
	.sectionentsize	8
	.align		4
        /*0000*/ 	.word	0x00000000
	.align		4
        /*0004*/ 	.word	0xffffffff
	.align		4
        /*0008*/ 	.word	0x00000000
	.align		4
        /*000c*/ 	.word	0xfffffffe
	.align		4
        /*0010*/ 	.word	0x00000000
	.align		4
        /*0014*/ 	.word	0xfffffffd
	.align		4
        /*0018*/ 	.word	0x00000000
	.align		4
        /*001c*/ 	.word	0xfffffffc


//--------------------- .text._Z27compute_ll_at_clique_kerneliiPKiS0_S0_S0_PKdS2_diS0_S0_S0_S0_S0_S0_iPd --------------------------
	.section	.text._Z27compute_ll_at_clique_kerneliiPKiS0_S0_S0_PKdS2_diS0_S0_S0_S0_S0_S0_iPd,"ax",@progbits
	.align	128
        .global         _Z27compute_ll_at_clique_kerneliiPKiS0_S0_S0_PKdS2_diS0_S0_S0_S0_S0_S0_iPd
        .type           _Z27compute_ll_at_clique_kerneliiPKiS0_S0_S0_PKdS2_diS0_S0_S0_S0_S0_S0_iPd,@function
        .size           _Z27compute_ll_at_clique_kerneliiPKiS0_S0_S0_PKdS2_diS0_S0_S0_S0_S0_S0_iPd,(.L_x_87 - _Z27compute_ll_at_clique_kerneliiPKiS0_S0_S0_PKdS2_diS0_S0_S0_S0_S0_S0_iPd)
        .other          _Z27compute_ll_at_clique_kerneliiPKiS0_S0_S0_PKdS2_diS0_S0_S0_S0_S0_S0_iPd,@"STO_CUDA_ENTRY STV_DEFAULT"
_Z27compute_ll_at_clique_kerneliiPKiS0_S0_S0_PKdS2_diS0_S0_S0_S0_S0_S0_iPd:
.text._Z27compute_ll_at_clique_kerneliiPKiS0_S0_S0_PKdS2_diS0_S0_S0_S0_S0_S0_iPd:
[----:B------:R-:W0:Y:S01]  /*0000*/  LDC R1, c[0x0][0x37c] ;  /* 0x0000df00ff017b82 */ /* 0x000e220000000800 */
[----:B------:R-:W1:Y:S07]  /*0010*/  S2R R0, SR_TID.X ;  /* 0x0000000000007919 */ /* 0x000e6e0000002100 */
[----:B------:R-:W1:Y:S01]  /*0020*/  S2UR UR4, SR_CTAID.X ;  /* 0x00000000000479c3 */ /* 0x000e620000002500 */
[----:B0-----:R-:W-:-:S05]  /*0030*/  VIADD R1, R1, 0xffffbb80 ;  /* 0xffffbb8001017836 */ /* 0x001fca0000000000 */
[C---:B------:R-:W-:Y:S02]  /*0040*/  R2UR UR8, R1.reuse ;  /* 0x00000000010872ca */ /* 0x040fe400000e0000 */
[----:B------:R-:W1:Y:S01]  /*0050*/  LDC R3, c[0x0][0x360] ;  /* 0x0000d800ff037b82 */ /* 0x000e620000000800 */
[----:B------:R-:W-:-:S07]  /*0060*/  R2UR UR9, R1 ;  /* 0x00000000010972ca */ /* 0x000fce00000e0000 */
[----:B------:R-:W0:Y:S01]  /*0070*/  LDC.64 R4, c[0x0][0x380] ;  /* 0x0000e000ff047b82 */ /* 0x000e220000000a00 */
[----:B-1----:R-:W-:Y:S01]  /*0080*/  IMAD R3, R3, UR4, R0 ;  /* 0x0000000403037c24 */ /* 0x002fe2000f8e0200 */
[----:B0-----:R-:W-:-:S04]  /*0090*/  ISETP.GT.AND P0, PT, R5, 0x80, PT ;  /* 0x000000800500780c */ /* 0x001fc80003f04270 */
[----:B------:R-:W-:-:S13]  /*00a0*/  ISETP.GE.OR P0, PT, R3, R4, P0 ;  /* 0x000000040300720c */ /* 0x000fda0000706670 */
[----:B------:R-:W-:Y:S05]  /*00b0*/  @P0 EXIT ;  /* 0x000000000000094d */ /* 0x000fea0003800000 */
[----:B------:R-:W-:Y:S01]  /*00c0*/  ISETP.GE.AND P0, PT, R5, 0x1, PT ;  /* 0x000000010500780c */ /* 0x000fe20003f06270 */
[----:B------:R-:W0:Y:S01]  /*00d0*/  LDCU.64 UR12, c[0x0][0x358] ;  /* 0x00006b00ff0c77ac */ /* 0x000e220008000a00 */
[----:B------:R-:W-:-:S11]  /*00e0*/  UIADD3 UR7, UPT, UPT, UR9, 0x4000, URZ ;  /* 0x0000400009077890 */ /* 0x000fd6000fffe0ff */
[----:B------:R-:W-:Y:S05]  /*00f0*/  @P0 BRA `(.L_x_0) ;  /* 0x0000000000180947 */ /* 0x000fea0003800000 */
[----:B------:R-:W0:Y:S02]  /*0100*/  LDC.64 R2, c[0x0][0x3b0] ;  /* 0x0000ec00ff027b82 */ /* 0x000e240000000a00 */
[----:B0-----:R0:W5:Y:S04]  /*0110*/  LDG.E.64 R44, desc[UR12][R2.64] ;  /* 0x0000000c022c7981 */ /* 0x001168000c1e1b00 */
[----:B------:R0:W5:Y:S04]  /*0120*/  LDG.E.64 R42, desc[UR12][R2.64+0x8] ;  /* 0x0000080c022a7981 */ /* 0x000168000c1e1b00 */
[----:B------:R0:W5:Y:S04]  /*0130*/  LDG.E.64 R40, desc[UR12][R2.64+0x10] ;  /* 0x0000100c02287981 */ /* 0x000168000c1e1b00 */
[----:B------:R0:W5:Y:S01]  /*0140*/  LDG.E.64 R38, desc[UR12][R2.64+0x18] ;  /* 0x0000180c02267981 */ /* 0x000162000c1e1b00 */
[----:B------:R-:W-:Y:S05]  /*0150*/  BRA `(.L_x_1) ;  /* 0x00000058004c7947 */ /* 0x000fea0003800000 */
.L_x_0:
[C---:B------:R-:W-:Y:S01]  /*0160*/  ISETP.GE.U32.AND P0, PT, R5.reuse, 0x8, PT ;  /* 0x000000080500780c */ /* 0x040fe20003f06070 */
[----:B------:R-:W-:Y:S01]  /*0170*/  IMAD.MOV.U32 R0, RZ, RZ, RZ ;  /* 0x000000ffff007224 */ /* 0x000fe200078e00ff */
[----:B------:R-:W-:-:S04]  /*0180*/  LOP3.LUT R8, R5, 0x7, RZ, 0xc0, !PT ;  /* 0x0000000705087812 */ /* 0x000fc800078ec0ff */
[----:B------:R-:W-:-:S07]  /*0190*/  ISETP.NE.AND P1, PT, R8, RZ, PT ;  /* 0x000000ff0800720c */ /* 0x000fce0003f25270 */
[----:B------:R-:W-:Y:S06]  /*01a0*/  @!P0 BRA `(.L_x_2) ;  /* 0x00000004003c8947 */ /* 0x000fec0003800000 */
[----:B------:R-:W-:Y:S01]  /*01b0*/  LOP3.LUT R0, R5, 0x7ffffff8, RZ, 0xc0, !PT ;  /* 0x7ffffff805007812 */ /* 0x000fe200078ec0ff */
[----:B------:R-:W-:-:S07]  /*01c0*/  IMAD.MOV.U32 R3, RZ, RZ, RZ ;  /* 0x000000ffff037224 */ /* 0x000fce00078e00ff */
.L_x_3:
[C---:B-1----:R-:W-:Y:S01]  /*01d0*/  LEA R9, R3.reuse, UR8, 0x7 ;  /* 0x0000000803097c11 */ /* 0x042fe2000f8e38ff */
[----:B------:R-:W-:Y:S01]  /*01e0*/  IMAD.MOV.U32 R4, RZ, RZ, 0x0 ;  /* 0x00000000ff047424 */ /* 0x000fe200078e00ff */
[C---:B------:R-:W-:Y:S01]  /*01f0*/  LEA R2, R3.reuse, UR7, 0x3 ;  /* 0x0000000703027c11 */ /* 0x040fe2000f8e18ff */
[----:B------:R-:W-:Y:S02]  /*0200*/  IMAD.MOV.U32 R5, RZ, RZ, 0x3ff00000 ;  /* 0x3ff00000ff057424 */ /* 0x000fe400078e00ff */
[----:B------:R-:W-:Y:S02]  /*0210*/  IMAD.MOV.U32 R6, RZ, RZ, 0x0 ;  /* 0x00000000ff067424 */ /* 0x000fe400078e00ff */
[----:B------:R-:W-:Y:S02]  /*0220*/  IMAD.MOV.U32 R7, RZ, RZ, 0x3ff00000 ;  /* 0x3ff00000ff077424 */ /* 0x000fe400078e00ff */
[----:B------:R-:W-:-:S03]  /*0230*/  VIADD R3, R3, 0x8 ;  /* 0x0000000803037836 */ /* 0x000fc60000000000 */
[----:B------:R1:W-:Y:S02]  /*0240*/  STL.128 [R9], R4 ;  /* 0x0000000409007387 */ /* 0x0003e40000100c00 */
[----:B------:R-:W-:Y:S02]  /*0250*/  ISETP.NE.AND P0, PT, R3, R0, PT ;  /* 0x000000000300720c */ /* 0x000fe40003f05270 */
[----:B------:R1:W-:Y:S04]  /*0260*/  STL.128 [R9+0x10], R4 ;  /* 0x0000100409007387 */ /* 0x0003e80000100c00 */
[----:B------:R1:W-:Y:S04]  /*0270*/  STL.128 [R9+0x20], R4 ;  /* 0x0000200409007387 */ /* 0x0003e80000100c00 */
[----:B------:R1:W-:Y:S04]  /*0280*/  STL.128 [R9+0x30], R4 ;  /* 0x0000300409007387 */ /* 0x0003e80000100c00 */
[----:B------:R1:W-:Y:S04]  /*0290*/  STL.128 [R9+0x40], R4 ;  /* 0x0000400409007387 */ /* 0x0003e80000100c00 */
[----:B------:R1:W-:Y:S04]  /*02a0*/  STL.128 [R9+0x50], R4 ;  /* 0x0000500409007387 */ /* 0x0003e80000100c00 */
[----:B------:R1:W-:Y:S04]  /*02b0*/  STL.128 [R9+0x60], R4 ;  /* 0x0000600409007387 */ /* 0x0003e80000100c00 */
[----:B------:R1:W-:Y:S04]  /*02c0*/  STL.128 [R9+0x70], R4 ;  /* 0x0000700409007387 */ /* 0x0003e80000100c00 */
[----:B------:R1:W-:Y:S04]  /*02d0*/  STL.128 [R2], RZ ;  /* 0x000000ff02007387 */ /* 0x0003e80000100c00 */
[----:B------:R1:W-:Y:S04]  /*02e0*/  STL.128 [R9+0x80], R4 ;  /* 0x0000800409007387 */ /* 0x0003e80000100c00 */
        /* <DEDUP_REMOVED lines=15> */
[----:B------:R1:W-:Y:S04]  /*03e0*/  STL.128 [R2+0x10], RZ ;  /* 0x000010ff02007387 */ /* 0x0003e80000100c00 */
        /* <DEDUP_REMOVED lines=41> */
[----:B------:R1:W-:Y:S01]  /*0680*/  STL.128 [R9+0x3f0], R4 ;  /* 0x0003f00409007387 */ /* 0x0003e20000100c00 */
[----:B------:R-:W-:Y:S05]  /*0690*/  @P0 BRA `(.L_x_3) ;  /* 0xfffffff800cc0947 */ /* 0x000fea000383ffff */
.L_x_2:
[----:B------:R-:W-:Y:S05]  /*06a0*/  @!P1 BRA `(.L_x_4) ;  /* 0x0000000400789947 */ /* 0x000fea0003800000 */
[----:B------:R-:W2:Y:S01]  /*06b0*/  LDCU UR4, c[0x0][0x384] ;  /* 0x00007080ff0477ac */ /* 0x000ea20008000800 */
[----:B------:R-:W-:Y:S01]  /*06c0*/  ISETP.GE.U32.AND P0, PT, R8, 0x4, PT ;  /* 0x000000040800780c */ /* 0x000fe20003f06070 */
[----:B--2---:R-:W-:-:S04]  /*06d0*/  ULOP3.LUT UR5, UR4, 0x3, URZ, 0xc0, !UPT ;  /* 0x0000000304057892 */ /* 0x004fc8000f8ec0ff */
[----:B------:R-:W-:-:S08]  /*06e0*/  UISETP.NE.AND UP0, UPT, UR5, URZ, UPT ;  /* 0x000000ff0500728c */ /* 0x000fd0000bf05270 */
[----:B------:R-:W-:Y:S05]  /*06f0*/  @!P0 BRA `(.L_x_5) ;  /* 0x0000000000ac8947 */ /* 0x000fea0003800000 */
[----:B-1----:R-:W-:Y:S01]  /*0700*/  HFMA2 R5, -RZ, RZ, 1.984375, 0 ;  /* 0x3ff00000ff057431 */ /* 0x002fe200000001ff */
[C---:B------:R-:W-:Y:S01]  /*0710*/  LEA R2, R0.reuse, UR7, 0x3 ;  /* 0x0000000700027c11 */ /* 0x040fe2000f8e18ff */
[----:B------:R-:W-:Y:S01]  /*0720*/  IMAD.MOV.U32 R4, RZ, RZ, 0x0 ;  /* 0x00000000ff047424 */ /* 0x000fe200078e00ff */
[C---:B------:R-:W-:Y:S01]  /*0730*/  LEA R3, R0.reuse, UR8, 0x7 ;  /* 0x0000000800037c11 */ /* 0x040fe2000f8e38ff */
[----:B------:R-:W-:Y:S02]  /*0740*/  IMAD.MOV.U32 R6, RZ, RZ, 0x0 ;  /* 0x00000000ff067424 */ /* 0x000fe400078e00ff */
[----:B------:R-:W-:Y:S01]  /*0750*/  IMAD.MOV.U32 R7, RZ, RZ, 0x3ff00000 ;  /* 0x3ff00000ff077424 */ /* 0x000fe200078e00ff */
[----:B------:R2:W-:Y:S01]  /*0760*/  STL.64 [R2], RZ ;  /* 0x000000ff02007387 */ /* 0x0005e20000100a00 */
[----:B------:R-:W-:-:S03]  /*0770*/  VIADD R0, R0, 0x4 ;  /* 0x0000000400007836 */ /* 0x000fc60000000000 */
[----:B------:R2:W-:Y:S04]  /*0780*/  STL.128 [R3], R4 ;  /* 0x0000000403007387 */ /* 0x0005e80000100c00 */
[----:B------:R2:W-:Y:S04]  /*0790*/  STL.128 [R3+0x10], R4 ;  /* 0x0000100403007387 */ /* 0x0005e80000100c00 */
[----:B------:R2:W-:Y:S04]  /*07a0*/  STL.128 [R3+0x20], R4 ;  /* 0x0000200403007387 */ /* 0x0005e80000100c00 */
[----:B------:R2:W-:Y:S04]  /*07b0*/  STL.128 [R3+0x30], R4 ;  /* 0x0000300403007387 */ /* 0x0005e80000100c00 */
[----:B------:R2:W-:Y:S04]  /*07c0*/  STL.128 [R3+0x40], R4 ;  /* 0x0000400403007387 */ /* 0x0005e80000100c00 */
[----:B------:R2:W-:Y:S04]  /*07d0*/  STL.128 [R3+0x50], R4 ;  /* 0x0000500403007387 */ /* 0x0005e80000100c00 */
[----:B------:R2:W-:Y:S04]  /*07e0*/  STL.128 [R3+0x60], R4 ;  /* 0x0000600403007387 */ /* 0x0005e80000100c00 */
[----:B------:R2:W-:Y:S04]  /*07f0*/  STL.128 [R3+0x70], R4 ;  /* 0x0000700403007387 */ /* 0x0005e80000100c00 */
[----:B------:R2:W-:Y:S04]  /*0800*/  STL.64 [R2+0x8], RZ ;  /* 0x000008ff02007387 */ /* 0x0005e80000100a00 */
        /* <DEDUP_REMOVED lines=25> */
[----:B------:R2:W-:Y:S02]  /*09a0*/  STL.128 [R3+0x1f0], R4 ;  /* 0x0001f00403007387 */ /* 0x0005e40000100c00 */
.L_x_5:
[----:B------:R-:W-:Y:S05]  /*09b0*/  BRA.U !UP0, `(.L_x_4) ;  /* 0x0000000108b47547 */ /* 0x000fea000b800000 */
[----:B------:R-:W-:Y:S02]  /*09c0*/  UISETP.NE.AND UP0, UPT, UR5, 0x1, UPT ;  /* 0x000000010500788c */ /* 0x000fe4000bf05270 */
[----:B------:R-:W-:-:S04]  /*09d0*/  ULOP3.LUT UR4, UR4, 0x1, URZ, 0xc0, !UPT ;  /* 0x0000000104047892 */ /* 0x000fc8000f8ec0ff */
[----:B------:R-:W-:-:S03]  /*09e0*/  UISETP.NE.U32.AND UP1, UPT, UR4, 0x1, UPT ;  /* 0x000000010400788c */ /* 0x000fc6000bf25070 */
[----:B------:R-:W-:Y:S08]  /*09f0*/  BRA.U !UP0, `(.L_x_6) ;  /* 0x0000000108647547 */ /* 0x000ff0000b800000 */
[C---:B-12---:R-:W-:Y:S01]  /*0a00*/  LEA R2, R0.reuse, UR7, 0x3 ;  /* 0x0000000700027c11 */ /* 0x046fe2000f8e18ff */
[----:B------:R-:W-:Y:S01]  /*0a10*/  IMAD.MOV.U32 R4, RZ, RZ, 0x0 ;  /* 0x00000000ff047424 */ /* 0x000fe200078e00ff */
[C---:B------:R-:W-:Y:S01]  /*0a20*/  LEA R3, R0.reuse, UR8, 0x7 ;  /* 0x0000000800037c11 */ /* 0x040fe2000f8e38ff */
[----:B------:R-:W-:Y:S02]  /*0a30*/  IMAD.MOV.U32 R5, RZ, RZ, 0x3ff00000 ;  /* 0x3ff00000ff057424 */ /* 0x000fe400078e00ff */
[----:B------:R-:W-:Y:S01]  /*0a40*/  IMAD.MOV.U32 R6, RZ, RZ, 0x0 ;  /* 0x00000000ff067424 */ /* 0x000fe200078e00ff */
[----:B------:R3:W-:Y:S01]  /*0a50*/  STL.64 [R2], RZ ;  /* 0x000000ff02007387 */ /* 0x0007e20000100a00 */
[----:B------:R-:W-:Y:S02]  /*0a60*/  IMAD.MOV.U32 R7, RZ, RZ, 0x3ff00000 ;  /* 0x3ff00000ff077424 */ /* 0x000fe400078e00ff */
        /* <DEDUP_REMOVED lines=18> */
.L_x_6:
[----:B------:R-:W-:Y:S05]  /*0b90*/  BRA.U UP1, `(.L_x_4) ;  /* 0x00000001013c7547 */ /* 0x000fea000b800000 */
[C---:B-123--:R-:W-:Y:S01]  /*0ba0*/  LEA R2, R0.reuse, UR7, 0x3 ;  /* 0x0000000700027c11 */ /* 0x04efe2000f8e18ff */
[----:B------:R-:W-:Y:S01]  /*0bb0*/  IMAD.MOV.U32 R5, RZ, RZ, 0x3ff00000 ;  /* 0x3ff00000ff057424 */ /* 0x000fe200078e00ff */
[----:B------:R-:W-:Y:S01]  /*0bc0*/  LEA R3, R0, UR8, 0x7 ;  /* 0x0000000800037c11 */ /* 0x000fe2000f8e38ff */
[----:B------:R-:W-:Y:S01]  /*0bd0*/  IMAD.MOV.U32 R6, RZ, RZ, 0x0 ;  /* 0x00000000ff067424 */ /* 0x000fe200078e00ff */
[----:B------:R-:W-:Y:S01]  /*0be0*/  MOV R4, 0x0 ;  /* 0x0000000000047802 */ /* 0x000fe20000000f00 */
[----:B------:R-:W-:Y:S01]  /*0bf0*/  IMAD.MOV.U32 R7, RZ, RZ, 0x3ff00000 ;  /* 0x3ff00000ff077424 */ /* 0x000fe200078e00ff */
[----:B------:R4:W-:Y:S04]  /*0c00*/  STL.64 [R2], RZ ;  /* 0x000000ff02007387 */ /* 0x0009e80000100a00 */
[----:B------:R4:W-:Y:S04]  /*0c10*/  STL.128 [R3], R4 ;  /* 0x0000000403007387 */ /* 0x0009e80000100c00 */
[----:B------:R4:W-:Y:S04]  /*0c20*/  STL.128 [R3+0x10], R4 ;  /* 0x0000100403007387 */ /* 0x0009e80000100c00 */
[----:B------:R4:W-:Y:S04]  /*0c30*/  STL.128 [R3+0x20], R4 ;  /* 0x0000200403007387 */ /* 0x0009e80000100c00 */
[----:B------:R4:W-:Y:S04]  /*0c40*/  STL.128 [R3+0x30], R4 ;  /* 0x0000300403007387 */ /* 0x0009e80000100c00 */
[----:B------:R4:W-:Y:S04]  /*0c50*/  STL.128 [R3+0x40], R4 ;  /* 0x0000400403007387 */ /* 0x0009e80000100c00 */
[----:B------:R4:W-:Y:S04]  /*0c60*/  STL.128 [R3+0x50], R4 ;  /* 0x0000500403007387 */ /* 0x0009e80000100c00 */
[----:B------:R4:W-:Y:S04]  /*0c70*/  STL.128 [R3+0x60], R4 ;  /* 0x0000600403007387 */ /* 0x0009e80000100c00 */
[----:B------:R4:W-:Y:S02]  /*0c80*/  STL.128 [R3+0x70], R4 ;  /* 0x0000700403007387 */ /* 0x0009e40000100c00 */
.L_x_4:
[----:B------:R-:W-:Y:S01]  /*0c90*/  UIADD3 UR9, UPT, UPT, UR9, 0x4400, URZ ;  /* 0x0000440009097890 */ /* 0x000fe2000fffe0ff */
[----:B------:R-:W-:-:S11]  /*0ca0*/  UMOV UR4, URZ ;  /* 0x000000ff00047c82 */ /* 0x000fd60008000000 */
.L_x_72:
[----:B0-----:R-:W0:Y:S01]  /*0cb0*/  LDCU.64 UR10, c[0x0][0x390] ;  /* 0x00007200ff0a77ac */ /* 0x001e220008000a00 */
[----:B-1234-:R-:W1:Y:S08]  /*0cc0*/  LDC.64 R4, c[0x0][0x3a8] ;  /* 0x0000ea00ff047b82 */ /* 0x01ee700000000a00 */
[----:B------:R-:W2:Y:S01]  /*0cd0*/  LDC.64 R2, c[0x0][0x3d0] ;  /* 0x0000f400ff027b82 */ /* 0x000ea20000000a00 */
[----:B0-----:R-:W-:-:S06]  /*0ce0*/  UIMAD.WIDE.U32 UR10, UR4, 0x4, UR10 ;  /* 0x00000004040a78a5 */ /* 0x001fcc000f8e000a */
[----:B------:R-:W-:Y:S02]  /*0cf0*/  IMAD.U32 R6, RZ, RZ, UR10 ;  /* 0x0000000aff067e24 */ /* 0x000fe4000f8e00ff */
[----:B------:R-:W-:-:S03]  /*0d00*/  IMAD.U32 R7, RZ, RZ, UR11 ;  /* 0x0000000bff077e24 */ /* 0x000fc6000f8e00ff */
[----:B------:R-:W0:Y:S02]  /*0d10*/  LDCU.64 UR10, c[0x0][0x388] ;  /* 0x00007100ff0a77ac */ /* 0x000e240008000a00 */
[----:B------:R-:W3:Y:S02]  /*0d20*/  LDG.E R6, desc[UR12][R6.64] ;  /* 0x0000000c06067981 */ /* 0x000ee4000c1e1900 */
[----:B---3--:R-:W-:-:S13]  /*0d30*/  R2UR UR14, R6 ;  /* 0x00000000060e72ca */ /* 0x008fda00000e0000 */
[----:B0-----:R-:W-:-:S06]  /*0d40*/  UIMAD.WIDE UR10, UR14, 0x4, UR10 ;  /* 0x000000040e0a78a5 */ /* 0x001fcc000f8e020a */
[----:B------:R-:W-:Y:S02]  /*0d50*/  IMAD.U32 R8, RZ, RZ, UR10 ;  /* 0x0000000aff087e24 */ /* 0x000fe4000f8e00ff */
[----:B------:R-:W-:-:S03]  /*0d60*/  IMAD.U32 R9, RZ, RZ, UR11 ;  /* 0x0000000bff097e24 */ /* 0x000fc6000f8e00ff */
[----:B------:R-:W0:Y:S02]  /*0d70*/  LDCU.64 UR10, c[0x0][0x3b8] ;  /* 0x00007700ff0a77ac */ /* 0x000e240008000a00 */
[----:B------:R-:W1:Y:S02]  /*0d80*/  LDG.E R0, desc[UR12][R8.64] ;  /* 0x0000000c08007981 */ /* 0x000e64000c1e1900 */
[----:B-1----:R-:W-:-:S06]  /*0d90*/  IMAD.WIDE R4, R0, 0x8, R4 ;  /* 0x0000000800047825 */ /* 0x002fcc00078e0204 */
[----:B------:R-:W0:Y:S01]  /*0da0*/  LDG.E.64 R4, desc[UR12][R4.64] ;  /* 0x0000000c04047981 */ /* 0x000e22000c1e1b00 */
[----:B--2---:R-:W-:Y:S01]  /*0db0*/  IMAD.WIDE R2, R0, 0x4, R2 ;  /* 0x0000000400027825 */ /* 0x004fe200078e0202 */
[----:B------:R-:W1:Y:S05]  /*0dc0*/  LDC.64 R10, c[0x0][0x3b0] ;  /* 0x0000ec00ff0a7b82 */ /* 0x000e6a0000000a00 */
[----:B------:R-:W5:Y:S04]  /*0dd0*/  LDG.E R2, desc[UR12][R2.64] ;  /* 0x0000000c02027981 */ /* 0x000f68000c1e1900 */
[----:B-1----:R-:W5:Y:S04]  /*0de0*/  LDG.E.64 R44, desc[UR12][R10.64] ;  /* 0x0000000c0a2c7981 */ /* 0x002f68000c1e1b00 */
[----:B------:R-:W5:Y:S04]  /*0df0*/  LDG.E.64 R42, desc[UR12][R10.64+0x8] ;  /* 0x0000080c0a2a7981 */ /* 0x000f68000c1e1b00 */
[----:B------:R-:W5:Y:S04]  /*0e00*/  LDG.E.64 R40, desc[UR12][R10.64+0x10] ;  /* 0x0000100c0a287981 */ /* 0x000f68000c1e1b00 */
[----:B------:R1:W5:Y:S01]  /*0e10*/  LDG.E.64 R38, desc[UR12][R10.64+0x18] ;  /* 0x0000180c0a267981 */ /* 0x000362000c1e1b00 */
[----:B0-----:R-:W-:Y:S01]  /*0e20*/  DMUL R12, R4, -UR10 ;  /* 0x8000000a040c7c28 */ /* 0x001fe20008000000 */
[----:B------:R-:W-:Y:S01]  /*0e30*/  IMAD.MOV.U32 R4, RZ, RZ, 0x652b82fe ;  /* 0x652b82feff047424 */ /* 0x000fe200078e00ff */
[----:B------:R-:W-:-:S06]  /*0e40*/  MOV R5, 0x3ff71547 ;  /* 0x3ff7154700057802 */ /* 0x000fcc0000000f00 */
[----:B------:R-:W-:Y:S01]  /*0e50*/  DFMA R4, R12, R4, 6.75539944105574400000e+15 ;  /* 0x433800000c04742b */ /* 0x000fe20000000004 */
[----:B------:R-:W-:Y:S01]  /*0e60*/  UMOV UR10, 0xfefa39ef ;  /* 0xfefa39ef000a7882 */ /* 0x000fe20000000000 */
[----:B------:R-:W-:-:S06]  /*0e70*/  UMOV UR11, 0x3fe62e42 ;  /* 0x3fe62e42000b7882 */ /* 0x000fcc0000000000 */
[----:B------:R-:W-:-:S08]  /*0e80*/  DADD R6, R4, -6.75539944105574400000e+15 ;  /* 0xc338000004067429 */ /* 0x000fd00000000000 */
[----:B------:R-:W-:Y:S01]  /*0e90*/  DFMA R8, R6, -UR10, R12 ;  /* 0x8000000a06087c2b */ /* 0x000fe2000800000c */
[----:B------:R-:W-:Y:S01]  /*0ea0*/  UMOV UR10, 0x3b39803f ;  /* 0x3b39803f000a7882 */ /* 0x000fe20000000000 */
[----:B------:R-:W-:-:S06]  /*0eb0*/  UMOV UR11, 0x3c7abc9e ;  /* 0x3c7abc9e000b7882 */ /* 0x000fcc0000000000 */
[----:B------:R-:W-:Y:S01]  /*0ec0*/  DFMA R8, R6, -UR10, R8 ;  /* 0x8000000a06087c2b */ /* 0x000fe20008000008 */
[----:B------:R-:W-:Y:S02]  /*0ed0*/  IMAD.MOV.U32 R6, RZ, RZ, -0x35dec16 ;  /* 0xfca213eaff067424 */ /* 0x000fe400078e00ff */
[----:B------:R-:W-:Y:S01]  /*0ee0*/  IMAD.MOV.U32 R7, RZ, RZ, 0x3e928af3 ;  /* 0x3e928af3ff077424 */ /* 0x000fe200078e00ff */
[----:B------:R-:W-:Y:S01]  /*0ef0*/  UMOV UR10, 0x69ce2bdf ;  /* 0x69ce2bdf000a7882 */ /* 0x000fe20000000000 */
[----:B------:R-:W-:-:S04]  /*0f00*/  UMOV UR11, 0x3e5ade15 ;  /* 0x3e5ade15000b7882 */ /* 0x000fc80000000000 */
[----:B------:R-:W-:Y:S01]  /*0f10*/  DFMA R6, R8, UR10, R6 ;  /* 0x0000000a08067c2b */ /* 0x000fe20008000006 */
[----:B------:R-:W-:Y:S01]  /*0f20*/  UMOV UR10, 0x62401315 ;  /* 0x62401315000a7882 */ /* 0x000fe20000000000 */
[----:B------:R-:W-:-:S06]  /*0f30*/  UMOV UR11, 0x3ec71dee ;  /* 0x3ec71dee000b7882 */ /* 0x000fcc0000000000 */
[----:B------:R-:W-:Y:S01]  /*0f40*/  DFMA R6, R8, R6, UR10 ;  /* 0x0000000a08067e2b */ /* 0x000fe20008000006 */
        /* <DEDUP_REMOVED lines=21> */
[----:B------:R-:W-:-:S07]  /*10a0*/  FSETP.GEU.AND P0, PT, |R13|, 4.1917929649353027344, PT ;  /* 0x4086232b0d00780b */ /* 0x000fce0003f0e200 */
[----:B------:R-:W-:-:S08]  /*10b0*/  DFMA R6, R8, R6, 1 ;  /* 0x3ff000000806742b */ /* 0x000fd00000000006 */
[----:B------:R-:W-:-:S10]  /*10c0*/  DFMA R6, R8, R6, 1 ;  /* 0x3ff000000806742b */ /* 0x000fd40000000006 */
[----:B-1----:R-:W-:Y:S02]  /*10d0*/  IMAD R11, R4, 0x100000, R7 ;  /* 0x00100000040b7824 */ /* 0x002fe400078e0207 */
[----:B------:R-:W-:Y:S01]  /*10e0*/  IMAD.MOV.U32 R10, RZ, RZ, R6 ;  /* 0x000000ffff0a7224 */ /* 0x000fe200078e0006 */
[----:B------:R-:W-:Y:S06]  /*10f0*/  @!P0 BRA `(.L_x_7) ;  /* 0x0000000000388947 */ /* 0x000fec0003800000 */
[----:B------:R-:W-:Y:S01]  /*1100*/  FSETP.GEU.AND P1, PT, |R13|, 4.2275390625, PT ;  /* 0x408748000d00780b */ /* 0x000fe20003f2e200 */
[C---:B------:R-:W-:Y:S02]  /*1110*/  DADD R8, R12.reuse, +INF ;  /* 0x7ff000000c087429 */ /* 0x040fe40000000000 */
[----:B------:R-:W-:-:S08]  /*1120*/  DSETP.GEU.AND P0, PT, R12, RZ, PT ;  /* 0x000000ff0c00722a */ /* 0x000fd00003f0e000 */
[----:B------:R-:W-:Y:S02]  /*1130*/  FSEL R10, R8, RZ, P0 ;  /* 0x000000ff080a7208 */ /* 0x000fe40000000000 */
[----:B------:R-:W-:Y:S01]  /*1140*/  FSEL R11, R9, RZ, P0 ;  /* 0x000000ff090b7208 */ /* 0x000fe20000000000 */
[----:B------:R-:W-:Y:S06]  /*1150*/  @P1 BRA `(.L_x_7) ;  /* 0x0000000000201947 */ /* 0x000fec0003800000 */
[----:B------:R-:W-:Y:S01]  /*1160*/  LEA.HI R3, R4, R4, RZ, 0x1 ;  /* 0x0000000404037211 */ /* 0x000fe200078f08ff */
[----:B------:R-:W-:-:S03]  /*1170*/  IMAD.MOV.U32 R10, RZ, RZ, R6 ;  /* 0x000000ffff0a7224 */ /* 0x000fc600078e0006 */
[----:B------:R-:W-:-:S05]  /*1180*/  SHF.R.S32.HI R3, RZ, 0x1, R3 ;  /* 0x00000001ff037819 */ /* 0x000fca0000011403 */
[----:B------:R-:W-:Y:S02]  /*1190*/  IMAD.IADD R4, R4, 0x1, -R3 ;  /* 0x0000000104047824 */ /* 0x000fe400078e0a03 */
[----:B------:R-:W-:-:S03]  /*11a0*/  IMAD R11, R3, 0x100000, R7 ;  /* 0x00100000030b7824 */ /* 0x000fc600078e0207 */
[----:B------:R-:W-:Y:S01]  /*11b0*/  LEA R5, R4, 0x3ff00000, 0x14 ;  /* 0x3ff0000004057811 */ /* 0x000fe200078ea0ff */
[----:B------:R-:W-:-:S06]  /*11c0*/  IMAD.MOV.U32 R4, RZ, RZ, RZ ;  /* 0x000000ffff047224 */ /* 0x000fcc00078e00ff */
[----:B------:R-:W-:-:S11]  /*11d0*/  DMUL R10, R10, R4 ;  /* 0x000000040a0a7228 */ /* 0x000fd60000000000 */
.L_x_7:
[----:B------:R-:W-:Y:S01]  /*11e0*/  DADD R6, -R10, 1 ;  /* 0x3ff000000a067429 */ /* 0x000fe20000000100 */
[----:B------:R-:W0:Y:S01]  /*11f0*/  LDCU UR5, c[0x0][0x384] ;  /* 0x00007080ff0577ac */ /* 0x000e220008000800 */
[----:B-----5:R-:W-:Y:S01]  /*1200*/  ISETP.NE.AND P0, PT, R2, RZ, PT ;  /* 0x000000ff0200720c */ /* 0x020fe20003f05270 */
[----:B------:R-:W-:-:S05]  /*1210*/  UIADD3 UR4, UPT, UPT, UR4, 0x1, URZ ;  /* 0x0000000104047890 */ /* 0x000fca000fffe0ff */
[C---:B------:R-:W-:Y:S02]  /*1220*/  DMUL R12, R6.reuse, R44 ;  /* 0x0000002c060c7228 */ /* 0x040fe40000000000 */
[C---:B------:R-:W-:Y:S02]  /*1230*/  DMUL R14, R6.reuse, R42 ;  /* 0x0000002a060e7228 */ /* 0x040fe40000000000 */
[C---:B------:R-:W-:Y:S02]  /*1240*/  DMUL R8, R6.reuse, R40 ;  /* 0x0000002806087228 */ /* 0x040fe40000000000 */
[----:B------:R-:W-:Y:S02]  /*1250*/  DMUL R6, R6, R38 ;  /* 0x0000002606067228 */ /* 0x000fe40000000000 */
[--C-:B------:R-:W-:Y:S01]  /*1260*/  DADD R20, R12, R10.reuse ;  /* 0x000000000c147229 */ /* 0x100fe2000000000a */
[----:B------:R1:W-:Y:S01]  /*1270*/  STL.128 [R1+0x4440], R12 ;  /* 0x0044400c01007387 */ /* 0x0003e20000100c00 */
[--C-:B------:R-:W-:Y:S01]  /*1280*/  DADD R18, R14, R10.reuse ;  /* 0x000000000e127229 */ /* 0x100fe2000000000a */
[----:B------:R-:W-:Y:S01]  /*1290*/  IMAD.MOV.U32 R16, RZ, RZ, R12 ;  /* 0x000000ffff107224 */ /* 0x000fe200078e000c */
[--C-:B------:R-:W-:Y:S01]  /*12a0*/  DADD R4, R8, R10.reuse ;  /* 0x0000000008047229 */ /* 0x100fe2000000000a */
[----:B------:R-:W-:Y:S01]  /*12b0*/  MOV R22, R14 ;  /* 0x0000000e00167202 */ /* 0x000fe20000000f00 */
[----:B------:R-:W-:Y:S01]  /*12c0*/  DADD R10, R6, R10 ;  /* 0x00000000060a7229 */ /* 0x000fe2000000000a */
[----:B------:R-:W-:Y:S01]  /*12d0*/  IMAD.MOV.U32 R23, RZ, RZ, R15 ;  /* 0x000000ffff177224 */ /* 0x000fe200078e000f */
[----:B------:R-:W-:Y:S01]  /*12e0*/  MOV R27, R7 ;  /* 0x00000007001b7202 */ /* 0x000fe20000000f00 */
[----:B------:R-:W-:Y:S01]  /*12f0*/  IMAD.MOV.U32 R17, RZ, RZ, R13 ;  /* 0x000000ffff117224 */ /* 0x000fe200078e000d */
[----:B------:R1:W-:Y:S01]  /*1300*/  STL.128 [R1+0x4460], R12 ;  /* 0x0044600c01007387 */ /* 0x0003e20000100c00 */
[--C-:B------:R-:W-:Y:S01]  /*1310*/  IMAD.MOV.U32 R24, RZ, RZ, R8.reuse ;  /* 0x000000ffff187224 */ /* 0x100fe200078e0008 */
[----:B0-----:R-:W-:Y:S01]  /*1320*/  UISETP.NE.AND UP0, UPT, UR4, UR5, UPT ;  /* 0x000000050400728c */ /* 0x001fe2000bf05270 */
[----:B------:R-:W-:Y:S01]  /*1330*/  IMAD.MOV.U32 R25, RZ, RZ, R9 ;  /* 0x000000ffff197224 */ /* 0x000fe200078e0009 */
[----:B------:R1:W-:Y:S01]  /*1340*/  STL.128 [R1+0x4400], R20 ;  /* 0x0044001401007387 */ /* 0x0003e20000100c00 */
[----:B------:R-:W-:-:S02]  /*1350*/  IMAD.MOV.U32 R28, RZ, RZ, R8 ;  /* 0x000000ffff1c7224 */ /* 0x000fc400078e0008 */
[----:B------:R-:W-:Y:S01]  /*1360*/  IMAD.MOV.U32 R29, RZ, RZ, R9 ;  /* 0x000000ffff1d7224 */ /* 0x000fe200078e0009 */
[----:B------:R1:W-:Y:S01]  /*1370*/  STL.128 [R1+0x4420], R16 ;  /* 0x0044201001007387 */ /* 0x0003e20000100c00 */
[--C-:B------:R-:W-:Y:S02]  /*1380*/  IMAD.MOV.U32 R26, RZ, RZ, R6.reuse ;  /* 0x000000ffff1a7224 */ /* 0x100fe400078e0006 */
[----:B------:R-:W-:Y:S01]  /*1390*/  IMAD.MOV.U32 R30, RZ, RZ, R6 ;  /* 0x000000ffff1e7224 */ /* 0x000fe200078e0006 */
[----:B------:R1:W-:Y:S01]  /*13a0*/  STL.128 [R1+0x4450], R4 ;  /* 0x0044500401007387 */ /* 0x0003e20000100c00 */
[----:B------:R-:W-:-:S03]  /*13b0*/  IMAD.MOV.U32 R31, RZ, RZ, R7 ;  /* 0x000000ffff1f7224 */ /* 0x000fc600078e0007 */
[----:B------:R1:W-:Y:S04]  /*13c0*/  STL.128 [R1+0x4410], R24 ;  /* 0x0044101801007387 */ /* 0x0003e80000100c00 */
[----:B------:R1:W-:Y:S04]  /*13d0*/  STL.128 [R1+0x4430], R28 ;  /* 0x0044301c01007387 */ /* 0x0003e80000100c00 */
[----:B------:R1:W-:Y:S01]  /*13e0*/  STL.128 [R1+0x4470], R8 ;  /* 0x0044700801007387 */ /* 0x0003e20000100c00 */
[----:B------:R-:W-:Y:S05]  /*13f0*/  @!P0 BRA `(.L_x_8) ;  /* 0x0000000400f08947 */ /* 0x000fea0003800000 */
[----:B------:R-:W0:Y:S02]  /*1400*/  LDC.64 R2, c[0x0][0x3c8] ;  /* 0x0000f200ff027b82 */ /* 0x000e240000000a00 */
[----:B0-----:R-:W-:-:S05]  /*1410*/  IMAD.WIDE R2, R0, 0x4, R2 ;  /* 0x0000000400027825 */ /* 0x001fca00078e0202 */
[----:B-1----:R-:W2:Y:S02]  /*1420*/  LDG.E R5, desc[UR12][R2.64] ;  /* 0x0000000c02057981 */ /* 0x002ea4000c1e1900 */
[----:B--2---:R-:W-:-:S13]  /*1430*/  ISETP.GE.AND P0, PT, R5, RZ, PT ;  /* 0x000000ff0500720c */ /* 0x004fda0003f06270 */
[----:B------:R-:W-:Y:S05]  /*1440*/  @!P0 BRA `(.L_x_9) ;  /* 0x00000044008c8947 */ /* 0x000fea0003800000 */
[----:B------:R-:W0:Y:S01]  /*1450*/  S2R R7, SR_TID.X ;  /* 0x0000000000077919 */ /* 0x000e220000002100 */
[----:B------:R-:W0:Y:S01]  /*1460*/  S2UR UR6, SR_CTAID.X ;  /* 0x00000000000679c3 */ /* 0x000e220000002500 */
[----:B------:R-:W1:Y:S07]  /*1470*/  LDCU UR5, c[0x0][0x3c0] ;  /* 0x00007800ff0577ac */ /* 0x000e6e0008000800 */
[----:B------:R-:W0:Y:S08]  /*1480*/  LDC R0, c[0x0][0x360] ;  /* 0x0000d800ff007b82 */ /* 0x000e300000000800 */
[----:B------:R-:W2:Y:S01]  /*1490*/  LDC.64 R2, c[0x0][0x398] ;  /* 0x0000e600ff027b82 */ /* 0x000ea20000000a00 */
[----:B0-----:R-:W-:-:S04]  /*14a0*/  IMAD R0, R0, UR6, R7 ;  /* 0x0000000600007c24 */ /* 0x001fc8000f8e0207 */
[----:B-1----:R-:W-:-:S04]  /*14b0*/  IMAD R5, R0, UR5, R5 ;  /* 0x0000000500057c24 */ /* 0x002fc8000f8e0205 */
[----:B--2---:R-:W-:-:S05]  /*14c0*/  IMAD.WIDE R2, R5, 0x4, R2 ;  /* 0x0000000405027825 */ /* 0x004fca00078e0202 */
[----:B------:R-:W2:Y:S01]  /*14d0*/  LDG.E R7, desc[UR12][R2.64] ;  /* 0x0000000c02077981 */ /* 0x000ea2000c1e1900 */
[----:B------:R-:W-:Y:S01]  /*14e0*/  BSSY.RECONVERGENT B0, `(.L_x_10) ;  /* 0x000006c000007945 */ /* 0x000fe20003800200 */
[----:B--2---:R-:W-:-:S13]  /*14f0*/  ISETP.GT.AND P0, PT, R7, 0x3, PT ;  /* 0x000000030700780c */ /* 0x004fda0003f04270 */
[----:B------:R-:W-:Y:S05]  /*1500*/  @P0 BRA `(.L_x_11) ;  /* 0x0000000400a40947 */ /* 0x000fea0003800000 */
[C---:B------:R-:W-:Y:S01]  /*1510*/  ISETP.NE.AND P0, PT, R7.reuse, RZ, PT ;  /* 0x000000ff0700720c */ /* 0x040fe20003f05270 */
[----:B------:R-:W-:Y:S01]  /*1520*/  IMAD.U32 R0, RZ, RZ, UR14 ;  /* 0x0000000eff007e24 */ /* 0x000fe2000f8e00ff */
[----:B------:R-:W-:Y:S01]  /*1530*/  BSSY.RECONVERGENT B1, `(.L_x_12) ;  /* 0x000000a000017945 */ /* 0x000fe20003800200 */
[----:B------:R-:W-:Y:S01]  /*1540*/  IMAD.MOV.U32 R3, RZ, RZ, 0x80 ;  /* 0x00000080ff037424 */ /* 0x000fe200078e00ff */
[----:B------:R-:W-:-:S03]  /*1550*/  LEA R4, R7, UR8, 0x3 ;  /* 0x0000000807047c11 */ /* 0x000fc6000f8e18ff */
[----:B------:R-:W-:-:S04]  /*1560*/  IMAD R0, R0, R3, UR8 ;  /* 0x0000000800007e24 */ /* 0x000fc8000f8e0203 */
[----:B------:R-:W-:Y:S02]  /*1570*/  IMAD R5, R7, 0x8, R0 ;  /* 0x0000000807057824 */ /* 0x000fe400078e0200 */
[----:B------:R-:W-:Y:S05]  /*1580*/  @P0 BRA `(.L_x_13) ;  /* 0x00000000000c0947 */ /* 0x000fea0003800000 */
[----:B------:R-:W2:Y:S04]  /*1590*/  LDL.64 R2, [R4+0x4400] ;  /* 0x0044000004027983 */ /* 0x000ea80000100a00 */
[----:B--2---:R0:W-:Y:S01]  /*15a0*/  STL.64 [R5], R2 ;  /* 0x0000000205007387 */ /* 0x0041e20000100a00 */
[----:B------:R-:W-:Y:S05]  /*15b0*/  BRA `(.L_x_14) ;  /* 0x0000000000047947 */ /* 0x000fea0003800000 */
.L_x_13:
[----:B------:R1:W-:Y:S02]  /*15c0*/  STL.64 [R0], RZ ;  /* 0x000000ff00007387 */ /* 0x0003e40000100a00 */
.L_x_14:
[----:B------:R-:W-:Y:S05]  /*15d0*/  BSYNC.RECONVERGENT B1 ;  /* 0x0000000000017941 */ /* 0x000fea0003800200 */
.L_x_12:
[C---:B------:R-:W-:Y:S01]  /*15e0*/  ISETP.NE.AND P0, PT, R7.reuse, 0x1, PT ;  /* 0x000000010700780c */ /* 0x040fe20003f05270 */
[----:B------:R-:W-:Y:S01]  /*15f0*/  BSSY.RECONVERGENT B1, `(.L_x_15) ;  /* 0x0000008000017945 */ /* 0x000fe20003800200 */
[C---:B------:R-:W-:Y:S02]  /*1600*/  ISETP.NE.AND P1, PT, R7.reuse, 0x2, PT ;  /* 0x000000020700780c */ /* 0x040fe40003f25270 */
[C---:B------:R-:W-:Y:S02]  /*1610*/  ISETP.NE.AND P2, PT, R7.reuse, 0x3, PT ;  /* 0x000000030700780c */ /* 0x040fe40003f45270 */
[----:B------:R-:W-:-:S07]  /*1620*/  ISETP.NE.AND P3, PT, R7, RZ, PT ;  /* 0x000000ff0700720c */ /* 0x000fce0003f65270 */
[----:B------:R2:W-:Y:S01]  /*1630*/  @P0 STL.64 [R0+0x8], RZ ;  /* 0x000008ff00000387 */ /* 0x0005e20000100a00 */
[----:B------:R-:W-:Y:S05]  /*1640*/  @P0 BRA `(.L_x_16) ;  /* 0x0000000000080947 */ /* 0x000fea0003800000 */
[----:B0-----:R-:W3:Y:S04]  /*1650*/  LDL.64 R2, [R4+0x4400] ;  /* 0x0044000004027983 */ /* 0x001ee80000100a00 */
[----:B---3--:R3:W-:Y:S02]  /*1660*/  STL.64 [R5], R2 ;  /* 0x0000000205007387 */ /* 0x0087e40000100a00 */
.L_x_16:
[----:B------:R-:W-:Y:S05]  /*1670*/  BSYNC.RECONVERGENT B1 ;  /* 0x0000000000017941 */ /* 0x000fea0003800200 */
.L_x_15:
[----:B------:R4:W-:Y:S01]  /*1680*/  @P1 STL.64 [R0+0x10], RZ ;  /* 0x000010ff00001387 */ /* 0x0009e20000100a00 */
[----:B------:R-:W-:Y:S04]  /*1690*/  BSSY.RECONVERGENT B1, `(.L_x_17) ;  /* 0x0000004000017945 */ /* 0x000fe80003800200 */
[----:B------:R-:W-:Y:S05]  /*16a0*/  @P1 BRA `(.L_x_18) ;  /* 0x0000000000081947 */ /* 0x000fea0003800000 */
[----:B0--3--:R-:W3:Y:S04]  /*16b0*/  LDL.64 R2, [R4+0x4400] ;  /* 0x0044000004027983 */ /* 0x009ee80000100a00 */
[----:B---3--:R0:W-:Y:S02]  /*16c0*/  STL.64 [R5], R2 ;  /* 0x0000000205007387 */ /* 0x0081e40000100a00 */
.L_x_18:
[----:B------:R-:W-:Y:S05]  /*16d0*/  BSYNC.RECONVERGENT B1 ;  /* 0x0000000000017941 */ /* 0x000fea0003800200 */
.L_x_17:
[----:B------:R0:W-:Y:S01]  /*16e0*/  @P2 STL.64 [R0+0x18], RZ ;  /* 0x000018ff00002387 */ /* 0x0001e20000100a00 */
[----:B------:R-:W-:Y:S04]  /*16f0*/  BSSY.RECONVERGENT B1, `(.L_x_19) ;  /* 0x0000004000017945 */ /* 0x000fe80003800200 */
[----:B------:R-:W-:Y:S05]  /*1700*/  @P2 BRA `(.L_x_20) ;  /* 0x0000000000082947 */ /* 0x000fea0003800000 */
[----:B0--3--:R-:W3:Y:S04]  /*1710*/  LDL.64 R2, [R4+0x4400] ;  /* 0x0044000004027983 */ /* 0x009ee80000100a00 */
[----:B---3--:R0:W-:Y:S02]  /*1720*/  STL.64 [R5], R2 ;  /* 0x0000000205007387 */ /* 0x0081e40000100a00 */
.L_x_20:
[----:B------:R-:W-:Y:S05]  /*1730*/  BSYNC.RECONVERGENT B1 ;  /* 0x0000000000017941 */ /* 0x000fea0003800200 */
.L_x_19:
[----:B------:R0:W-:Y:S01]  /*1740*/  @P3 STL.64 [R0+0x20], RZ ;  /* 0x000020ff00003387 */ /* 0x0001e20000100a00 */
[----:B------:R-:W-:Y:S04]  /*1750*/  BSSY.RECONVERGENT B1, `(.L_x_21) ;  /* 0x0000004000017945 */ /* 0x000fe80003800200 */
[----:B------:R-:W-:Y:S05]  /*1760*/  @P3 BRA `(.L_x_22) ;  /* 0x0000000000083947 */ /* 0x000fea0003800000 */
[----:B0--3--:R-:W3:Y:S04]  /*1770*/  LDL.64 R2, [R4+0x4420] ;  /* 0x0044200004027983 */ /* 0x009ee80000100a00 */
[----:B---3--:R0:W-:Y:S02]  /*1780*/  STL.64 [R5+0x20], R2 ;  /* 0x0000200205007387 */ /* 0x0081e40000100a00 */
.L_x_22:
[----:B------:R-:W-:Y:S05]  /*1790*/  BSYNC.RECONVERGENT B1 ;  /* 0x0000000000017941 */ /* 0x000fea0003800200 */
.L_x_21:
[----:B------:R0:W-:Y:S01]  /*17a0*/  @P0 STL.64 [R0+0x28], RZ ;  /* 0x000028ff00000387 */ /* 0x0001e20000100a00 */
[----:B------:R-:W-:Y:S04]  /*17b0*/  BSSY.RECONVERGENT B1, `(.L_x_23) ;  /* 0x0000004000017945 */ /* 0x000fe80003800200 */
[----:B------:R-:W-:Y:S05]  /*17c0*/  @P0 BRA `(.L_x_24) ;  /* 0x0000000000080947 */ /* 0x000fea0003800000 */
[----:B0--3--:R-:W3:Y:S04]  /*17d0*/  LDL.64 R2, [R4+0x4420] ;  /* 0x0044200004027983 */ /* 0x009ee80000100a00 */
[----:B---3--:R0:W-:Y:S02]  /*17e0*/  STL.64 [R5+0x20], R2 ;  /* 0x0000200205007387 */ /* 0x0081e40000100a00 */
.L_x_24:
[----:B------:R-:W-:Y:S05]  /*17f0*/  BSYNC.RECONVERGENT B1 ;  /* 0x0000000000017941 */ /* 0x000fea0003800200 */
.L_x_23:
[----:B------:R0:W-:Y:S01]  /*1800*/  @P1 STL.64 [R0+0x30], RZ ;  /* 0x000030ff00001387 */ /* 0x0001e20000100a00 */
[----:B------:R-:W-:Y:S04]  /*1810*/  BSSY.RECONVERGENT B1, `(.L_x_25) ;  /* 0x0000004000017945 */ /* 0x000fe80003800200 */
[----:B------:R-:W-:Y:S05]  /*1820*/  @P1 BRA `(.L_x_26) ;  /* 0x0000000000081947 */ /* 0x000fea0003800000 */
[----:B0--3--:R-:W3:Y:S04]  /*1830*/  LDL.64 R2, [R4+0x4420] ;  /* 0x0044200004027983 */ /* 0x009ee80000100a00 */
[----:B---3--:R0:W-:Y:S02]  /*1840*/  STL.64 [R5+0x20], R2 ;  /* 0x0000200205007387 */ /* 0x0081e40000100a00 */
.L_x_26:
[----:B------:R-:W-:Y:S05]  /*1850*/  BSYNC.RECONVERGENT B1 ;  /* 0x0000000000017941 */ /* 0x000fea0003800200 */
.L_x_25:
[----:B------:R0:W-:Y:S01]  /*1860*/  @P2 STL.64 [R0+0x38], RZ ;  /* 0x000038ff00002387 */ /* 0x0001e20000100a00 */
[----:B------:R-:W-:Y:S04]  /*1870*/  BSSY.RECONVERGENT B1, `(.L_x_27) ;  /* 0x0000004000017945 */ /* 0x000fe80003800200 */
[----:B------:R-:W-:Y:S05]  /*1880*/  @P2 BRA `(.L_x_28) ;  /* 0x0000000000082947 */ /* 0x000fea0003800000 */
[----:B0--3--:R-:W3:Y:S04]  /*1890*/  LDL.64 R2, [R4+0x4420] ;  /* 0x0044200004027983 */ /* 0x009ee80000100a00 */
[----:B---3--:R0:W-:Y:S02]  /*18a0*/  STL.64 [R5+0x20], R2 ;  /* 0x0000200205007387 */ /* 0x0081e40000100a00 */
.L_x_28:
[----:B------:R-:W-:Y:S05]  /*18b0*/  BSYNC.RECONVERGENT B1 ;  /* 0x0000000000017941 */ /* 0x000fea0003800200 */
.L_x_27:
[----:B------:R0:W-:Y:S01]  /*18c0*/  @P3 STL.64 [R0+0x40], RZ ;  /* 0x000040ff00003387 */ /* 0x0001e20000100a00 */
[----:B------:R-:W-:Y:S04]  /*18d0*/  BSSY.RECONVERGENT B1, `(.L_x_29) ;  /* 0x0000004000017945 */ /* 0x000fe80003800200 */
[----:B------:R-:W-:Y:S05]  /*18e0*/  @P3 BRA `(.L_x_30) ;  /* 0x0000000000083947 */ /* 0x000fea0003800000 */
[----:B0--3--:R-:W3:Y:S04]  /*18f0*/  LDL.64 R2, [R4+0x4440] ;  /* 0x0044400004027983 */ /* 0x009ee80000100a00 */
[----:B---3--:R0:W-:Y:S02]  /*1900*/  STL.64 [R5+0x40], R2 ;  /* 0x0000400205007387 */ /* 0x0081e40000100a00 */
.L_x_30:
[----:B------:R-:W-:Y:S05]  /*1910*/  BSYNC.RECONVERGENT B1 ;  /* 0x0000000000017941 */ /* 0x000fea0003800200 */
.L_x_29:
[----:B------:R0:W-:Y:S01]  /*1920*/  @P0 STL.64 [R0+0x48], RZ ;  /* 0x000048ff00000387 */ /* 0x0001e20000100a00 */
[----:B------:R-:W-:Y:S04]  /*1930*/  BSSY.RECONVERGENT B1, `(.L_x_31) ;  /* 0x0000004000017945 */ /* 0x000fe80003800200 */
[----:B------:R-:W-:Y:S05]  /*1940*/  @P0 BRA `(.L_x_32) ;  /* 0x0000000000080947 */ /* 0x000fea0003800000 */
[----:B0--3--:R-:W3:Y:S04]  /*1950*/  LDL.64 R2, [R4+0x4440] ;  /* 0x0044400004027983 */ /* 0x009ee80000100a00 */
[----:B---3--:R0:W-:Y:S02]  /*1960*/  STL.64 [R5+0x40], R2 ;  /* 0x0000400205007387 */ /* 0x0081e40000100a00 */
.L_x_32:
[----:B------:R-:W-:Y:S05]  /*1970*/  BSYNC.RECONVERGENT B1 ;  /* 0x0000000000017941 */ /* 0x000fea0003800200 */
.L_x_31:
[----:B------:R0:W-:Y:S01]  /*1980*/  @P1 STL.64 [R0+0x50], RZ ;  /* 0x000050ff00001387 */ /* 0x0001e20000100a00 */
[----:B------:R-:W-:Y:S04]  /*1990*/  BSSY.RECONVERGENT B1, `(.L_x_33) ;  /* 0x0000004000017945 */ /* 0x000fe80003800200 */
[----:B------:R-:W-:Y:S05]  /*19a0*/  @P1 BRA `(.L_x_34) ;  /* 0x0000000000081947 */ /* 0x000fea0003800000 */
[----:B0--3--:R-:W3:Y:S04]  /*19b0*/  LDL.64 R2, [R4+0x4440] ;  /* 0x0044400004027983 */ /* 0x009ee80000100a00 */
[----:B---3--:R0:W-:Y:S02]  /*19c0*/  STL.64 [R5+0x40], R2 ;  /* 0x0000400205007387 */ /* 0x0081e40000100a00 */
.L_x_34:
[----:B------:R-:W-:Y:S05]  /*19d0*/  BSYNC.RECONVERGENT B1 ;  /* 0x0000000000017941 */ /* 0x000fea0003800200 */
.L_x_33:
[----:B------:R0:W-:Y:S01]  /*19e0*/  @P2 STL.64 [R0+0x58], RZ ;  /* 0x000058ff00002387 */ /* 0x0001e20000100a00 */
[----:B------:R-:W-:Y:S04]  /*19f0*/  BSSY.RECONVERGENT B1, `(.L_x_35) ;  /* 0x0000004000017945 */ /* 0x000fe80003800200 */
[----:B------:R-:W-:Y:S05]  /*1a00*/  @P2 BRA `(.L_x_36) ;  /* 0x0000000000082947 */ /* 0x000fea0003800000 */
[----:B0--3--:R-:W3:Y:S04]  /*1a10*/  LDL.64 R2, [R4+0x4440] ;  /* 0x0044400004027983 */ /* 0x009ee80000100a00 */
[----:B---3--:R0:W-:Y:S02]  /*1a20*/  STL.64 [R5+0x40], R2 ;  /* 0x0000400205007387 */ /* 0x0081e40000100a00 */
.L_x_36:
[----:B------:R-:W-:Y:S05]  /*1a30*/  BSYNC.RECONVERGENT B1 ;  /* 0x0000000000017941 */ /* 0x000fea0003800200 */
.L_x_35:
[----:B------:R0:W-:Y:S01]  /*1a40*/  @P3 STL.64 [R0+0x60], RZ ;  /* 0x000060ff00003387 */ /* 0x0001e20000100a00 */
[----:B------:R-:W-:Y:S04]  /*1a50*/  BSSY.RECONVERGENT B1, `(.L_x_37) ;  /* 0x0000004000017945 */ /* 0x000fe80003800200 */
[----:B------:R-:W-:Y:S05]  /*1a60*/  @P3 BRA `(.L_x_38) ;  /* 0x0000000000083947 */ /* 0x000fea0003800000 */
[----:B0--3--:R-:W3:Y:S04]  /*1a70*/  LDL.64 R2, [R4+0x4460] ;  /* 0x0044600004027983 */ /* 0x009ee80000100a00 */
[----:B---3--:R0:W-:Y:S02]  /*1a80*/  STL.64 [R5+0x60], R2 ;  /* 0x0000600205007387 */ /* 0x0081e40000100a00 */
.L_x_38:
[----:B------:R-:W-:Y:S05]  /*1a90*/  BSYNC.RECONVERGENT B1 ;  /* 0x0000000000017941 */ /* 0x000fea0003800200 */
.L_x_37:
[----:B------:R0:W-:Y:S01]  /*1aa0*/  @P0 STL.64 [R0+0x68], RZ ;  /* 0x000068ff00000387 */ /* 0x0001e20000100a00 */
[----:B------:R-:W-:Y:S04]  /*1ab0*/  BSSY.RECONVERGENT B1, `(.L_x_39) ;  /* 0x0000004000017945 */ /* 0x000fe80003800200 */
[----:B------:R-:W-:Y:S05]  /*1ac0*/  @P0 BRA `(.L_x_40) ;  /* 0x0000000000080947 */ /* 0x000fea0003800000 */
[----:B0--3--:R-:W3:Y:S04]  /*1ad0*/  LDL.64 R2, [R4+0x4460] ;  /* 0x0044600004027983 */ /* 0x009ee80000100a00 */
[----:B---3--:R0:W-:Y:S02]  /*1ae0*/  STL.64 [R5+0x60], R2 ;  /* 0x0000600205007387 */ /* 0x0081e40000100a00 */
.L_x_40:
[----:B------:R-:W-:Y:S05]  /*1af0*/  BSYNC.RECONVERGENT B1 ;  /* 0x0000000000017941 */ /* 0x000fea0003800200 */
.L_x_39:
[----:B------:R0:W-:Y:S01]  /*1b00*/  @P1 STL.64 [R0+0x70], RZ ;  /* 0x000070ff00001387 */ /* 0x0001e20000100a00 */
[----:B------:R-:W-:Y:S04]  /*1b10*/  BSSY.RECONVERGENT B1, `(.L_x_41) ;  /* 0x0000004000017945 */ /* 0x000fe80003800200 */
[----:B------:R-:W-:Y:S05]  /*1b20*/  @P1 BRA `(.L_x_42) ;  /* 0x0000000000081947 */ /* 0x000fea0003800000 */
[----:B0--3--:R-:W3:Y:S04]  /*1b30*/  LDL.64 R2, [R4+0x4460] ;  /* 0x0044600004027983 */ /* 0x009ee80000100a00 */
[----:B---3--:R0:W-:Y:S02]  /*1b40*/  STL.64 [R5+0x60], R2 ;  /* 0x0000600205007387 */ /* 0x0081e40000100a00 */
.L_x_42:
[----:B------:R-:W-:Y:S05]  /*1b50*/  BSYNC.RECONVERGENT B1 ;  /* 0x0000000000017941 */ /* 0x000fea0003800200 */
.L_x_41:
[----:B------:R0:W-:Y:S01]  /*1b60*/  @P2 STL.64 [R0+0x78], RZ ;  /* 0x000078ff00002387 */ /* 0x0001e20000100a00 */
[----:B------:R-:W-:Y:S05]  /*1b70*/  @P2 BRA `(.L_x_11) ;  /* 0x0000000000082947 */ /* 0x000fea0003800000 */
[----:B0--3--:R-:W3:Y:S04]  /*1b80*/  LDL.64 R2, [R4+0x4460] ;  /* 0x0044600004027983 */ /* 0x009ee80000100a00 */
[----:B---3--:R0:W-:Y:S02]  /*1b90*/  STL.64 [R5+0x60], R2 ;  /* 0x0000600205007387 */ /* 0x0081e40000100a00 */
.L_x_11:
[----:B------:R-:W-:Y:S05]  /*1ba0*/  BSYNC.RECONVERGENT B0 ;  /* 0x0000000000007941 */ /* 0x000fea0003800200 */
.L_x_10:
[----:B------:R-:W-:Y:S05]  /*1bb0*/  BRA `(.L_x_9) ;  /* 0x0000003c00b07947 */ /* 0x000fea0003800000 */
.L_x_8:
[----:B------:R-:W0:Y:S02]  /*1bc0*/  LDCU.64 UR10, c[0x0][0x3d8] ;  /* 0x00007b00ff0a77ac */ /* 0x000e240008000a00 */
[----:B0-----:R-:W-:-:S06]  /*1bd0*/  UIMAD.WIDE UR10, UR14, 0x4, UR10 ;  /* 0x000000040e0a78a5 */ /* 0x001fcc000f8e020a */
[----:B------:R-:W-:Y:S02]  /*1be0*/  IMAD.U32 R36, RZ, RZ, UR10 ;  /* 0x0000000aff247e24 */ /* 0x000fe4000f8e00ff */
[----:B------:R-:W-:-:S05]  /*1bf0*/  IMAD.U32 R37, RZ, RZ, UR11 ;  /* 0x0000000bff257e24 */ /* 0x000fca000f8e00ff */
[----:B------:R-:W2:Y:S01]  /*1c00*/  LDG.E R36, desc[UR12][R36.64] ;  /* 0x0000000c24247981 */ /* 0x000ea2000c1e1900 */
[----:B------:R-:W-:Y:S01]  /*1c10*/  UIMAD UR15, UR14, 0x80, UR8 ;  /* 0x000000800e0f78a4 */ /* 0x000fe2000f8e0208 */
[----:B--2---:R-:W-:-:S13]  /*1c20*/  ISETP.GE.AND P0, PT, R36, 0x1, PT ;  /* 0x000000012400780c */ /* 0x004fda0003f06270 */
[----:B------:R-:W-:Y:S05]  /*1c30*/  @!P0 BRA `(.L_x_43) ;  /* 0x0000002800f08947 */ /* 0x000fea0003800000 */
[----:B------:R-:W0:Y:S02]  /*1c40*/  LDCU.64 UR10, c[0x0][0x3e0] ;  /* 0x00007c00ff0a77ac */ /* 0x000e240008000a00 */
[----:B0-----:R-:W-:-:S06]  /*1c50*/  UIMAD.WIDE UR10, UR14, 0x4, UR10 ;  /* 0x000000040e0a78a5 */ /* 0x001fcc000f8e020a */
[----:B-1----:R-:W-:Y:S01]  /*1c60*/  IMAD.U32 R8, RZ, RZ, UR10 ;  /* 0x0000000aff087e24 */ /* 0x002fe2000f8e00ff */
[----:B------:R-:W-:-:S05]  /*1c70*/  MOV R9, UR11 ;  /* 0x0000000b00097c02 */ /* 0x000fca0008000f00 */
[----:B------:R0:W5:Y:S01]  /*1c80*/  LDG.E R7, desc[UR12][R8.64] ;  /* 0x0000000c08077981 */ /* 0x000162000c1e1900 */
[C---:B------:R-:W-:Y:S01]  /*1c90*/  LOP3.LUT R6, R36.reuse, 0x7, RZ, 0xc0, !PT ;  /* 0x0000000724067812 */ /* 0x040fe200078ec0ff */
[----:B------:R-:W-:Y:S01]  /*1ca0*/  UMOV UR5, URZ ;  /* 0x000000ff00057c82 */ /* 0x000fe20008000000 */
[C---:B------:R-:W-:Y:S02]  /*1cb0*/  LOP3.LUT R0, R36.reuse, 0x3, RZ, 0xc0, !PT ;  /* 0x0000000324007812 */ /* 0x040fe400078ec0ff */
[----:B------:R-:W-:Y:S01]  /*1cc0*/  LOP3.LUT R2, R36, 0x7ffffff8, RZ, 0xc0, !PT ;  /* 0x7ffffff824027812 */ /* 0x000fe200078ec0ff */
[----:B------:R-:W-:Y:S01]  /*1cd0*/  VIADD R4, R6, 0xffffffff ;  /* 0xffffffff06047836 */ /* 0x000fe20000000000 */
[----:B------:R-:W-:Y:S01]  /*1ce0*/  LOP3.LUT R3, R36, 0x1, RZ, 0xc0, !PT ;  /* 0x0000000124037812 */ /* 0x000fe200078ec0ff */
[----:B------:R-:W-:-:S07]  /*1cf0*/  VIADD R5, R0, 0xffffffff ;  /* 0xffffffff00057836 */ /* 0x000fce0000000000 */
.L_x_64:
[----:B------:R-:W-:-:S09]  /*1d00*/  ULEA UR10, UR5, UR9, 0x5 ;  /* 0x00000009050a7291 */ /* 0x000fd2000f8e28ff */
[----:B-1---5:R-:W5:Y:S01]  /*1d10*/  LDL.64 R50, [UR10] ;  /* 0x0000000aff327983 */ /* 0x022f620008100a00 */
[----:B------:R-:W-:Y:S01]  /*1d20*/  ISETP.GE.U32.AND P0, PT, R36, 0x8, PT ;  /* 0x000000082400780c */ /* 0x000fe20003f06070 */
[----:B------:R-:W-:Y:S01]  /*1d30*/  UMOV UR6, UR5 ;  /* 0x0000000500067c82 */ /* 0x000fe20008000000 */
[----:B------:R-:W-:Y:S01]  /*1d40*/  UIADD3 UR5, UPT, UPT, UR5, 0x1, URZ ;  /* 0x0000000105057890 */ /* 0x000fe2000fffe0ff */
[----:B------:R-:W-:-:S03]  /*1d50*/  IMAD.MOV.U32 R46, RZ, RZ, RZ ;  /* 0x000000ffff2e7224 */ /* 0x000fc600078e00ff */
[----:B------:R-:W-:-:S07]  /*1d60*/  UISETP.NE.AND UP1, UPT, UR5, 0x4, UPT ;  /* 0x000000040500788c */ /* 0x000fce000bf25270 */
[----:B--2---:R-:W-:Y:S05]  /*1d70*/  @!P0 BRA `(.L_x_44) ;  /* 0x0000000400488947 */ /* 0x004fea0003800000 */
[----:B------:R-:W-:Y:S01]  /*1d80*/  LOP3.LUT R33, R36, 0x7ffffff8, RZ, 0xc0, !PT ;  /* 0x7ffffff824217812 */ /* 0x000fe200078ec0ff */
[----:B------:R-:W-:-:S04]  /*1d90*/  IMAD.MOV.U32 R32, RZ, RZ, R7 ;  /* 0x000000ffff207224 */ /* 0x000fc800078e0007 */
[----:B------:R-:W-:-:S07]  /*1da0*/  IMAD.MOV R33, RZ, RZ, -R33 ;  /* 0x000000ffff217224 */ /* 0x000fce00078e0a21 */
.L_x_45:
[----:B------:R-:W1:Y:S02]  /*1db0*/  LDC.64 R34, c[0x0][0x3e8] ;  /* 0x0000fa00ff227b82 */ /* 0x000e640000000a00 */
[----:B-1----:R-:W-:-:S05]  /*1dc0*/  IMAD.WIDE R34, R32, 0x4, R34 ;  /* 0x0000000420227825 */ /* 0x002fca00078e0222 */
[----:B0-----:R-:W2:Y:S04]  /*1dd0*/  LDG.E R8, desc[UR12][R34.64] ;  /* 0x0000000c22087981 */ /* 0x001ea8000c1e1900 */
[----:B------:R-:W3:Y:S04]  /*1de0*/  LDG.E R9, desc[UR12][R34.64+0x4] ;  /* 0x0000040c22097981 */ /* 0x000ee8000c1e1900 */
[----:B------:R-:W4:Y:S04]  /*1df0*/  LDG.E R29, desc[UR12][R34.64+0x8] ;  /* 0x0000080c221d7981 */ /* 0x000f28000c1e1900 */
[----:B------:R-:W4:Y:S04]  /*1e00*/  LDG.E R53, desc[UR12][R34.64+0xc] ;  /* 0x00000c0c22357981 */ /* 0x000f28000c1e1900 */
[----:B------:R-:W4:Y:S04]  /*1e10*/  LDG.E R52, desc[UR12][R34.64+0x10] ;  /* 0x0000100c22347981 */ /* 0x000f28000c1e1900 */
[----:B------:R-:W4:Y:S04]  /*1e20*/  LDG.E R28, desc[UR12][R34.64+0x14] ;  /* 0x0000140c221c7981 */ /* 0x000f28000c1e1900 */
[----:B------:R-:W4:Y:S04]  /*1e30*/  LDG.E R47, desc[UR12][R34.64+0x18] ;  /* 0x0000180c222f7981 */ /* 0x000f28000c1e1900 */
[----:B------:R-:W4:Y:S01]  /*1e40*/  LDG.E R46, desc[UR12][R34.64+0x1c] ;  /* 0x00001c0c222e7981 */ /* 0x000f22000c1e1900 */
[----:B--2---:R-:W-:-:S05]  /*1e50*/  LEA R30, R8, UR8, 0x7 ;  /* 0x00000008081e7c11 */ /* 0x004fca000f8e38ff */
[----:B------:R-:W2:Y:S01]  /*1e60*/  LDL.128 R16, [R30] ;  /* 0x000000001e107983 */ /* 0x000ea20000100c00 */
[----:B---3--:R-:W-:-:S03]  /*1e70*/  LEA R31, R9, UR8, 0x7 ;  /* 0x00000008091f7c11 */ /* 0x008fc6000f8e38ff */
[----:B------:R-:W3:Y:S04]  /*1e80*/  LDL.128 R20, [R30+0x10] ;  /* 0x000010001e147983 */ /* 0x000ee80000100c00 */
[----:B------:R-:W3:Y:S04]  /*1e90*/  LDL.128 R8, [R31] ;  /* 0x000000001f087983 */ /* 0x000ee80000100c00 */
[----:B------:R-:W3:Y:S01]  /*1ea0*/  LDL.128 R12, [R31+0x10] ;  /* 0x000010001f0c7983 */ /* 0x000ee20000100c00 */
[----:B----4-:R-:W-:-:S05]  /*1eb0*/  LEA R29, R29, UR8, 0x7 ;  /* 0x000000081d1d7c11 */ /* 0x010fca000f8e38ff */
[----:B------:R-:W4:Y:S01]  /*1ec0*/  LDL.128 R24, [R29] ;  /* 0x000000001d187983 */ /* 0x000f220000100c00 */
[----:B------:R-:W-:Y:S02]  /*1ed0*/  LEA R53, R53, UR8, 0x7 ;  /* 0x0000000835357c11 */ /* 0x000fe4000f8e38ff */
[----:B------:R-:W-:Y:S02]  /*1ee0*/  LEA R52, R52, UR8, 0x7 ;  /* 0x0000000834347c11 */ /* 0x000fe4000f8e38ff */
[----:B------:R-:W-:Y:S01]  /*1ef0*/  LEA R37, R28, UR8, 0x7 ;  /* 0x000000081c257c11 */ /* 0x000fe2000f8e38ff */
[----:B--2---:R-:W-:-:S08]  /*1f00*/  DADD R16, RZ, R16 ;  /* 0x00000000ff107229 */ /* 0x004fd00000000010 */
[----:B------:R-:W-:Y:S02]  /*1f10*/  DADD R18, R18, R16 ;  /* 0x0000000012127229 */ /* 0x000fe40000000010 */
[----:B---3--:R-:W-:-:S06]  /*1f20*/  DADD R8, RZ, R8 ;  /* 0x00000000ff087229 */ /* 0x008fcc0000000008 */
[----:B------:R-:W-:Y:S02]  /*1f30*/  DADD R20, R18, R20 ;  /* 0x0000000012147229 */ /* 0x000fe40000000014 */
[----:B------:R-:W2:Y:S01]  /*1f40*/  LDL.128 R16, [R53] ;  /* 0x0000000035107983 */ /* 0x000ea20000100c00 */
[----:B------:R-:W-:-:S05]  /*1f50*/  DADD R10, R10, R8 ;  /* 0x000000000a0a7229 */ /* 0x000fca0000000008 */
[----:B------:R-:W-:Y:S02]  /*1f60*/  DADD R8, R22, R20 ;  /* 0x0000000016087229 */ /* 0x000fe40000000014 */
[----:B------:R-:W3:Y:S01]  /*1f70*/  LDL.128 R20, [R29+0x10] ;  /* 0x000010001d147983 */ /* 0x000ee20000100c00 */
[----:B------:R-:W-:-:S05]  /*1f80*/  DADD R12, R10, R12 ;  /* 0x000000000a0c7229 */ /* 0x000fca000000000c */
[----:B-----5:R-:W-:Y:S02]  /*1f90*/  DMUL R50, R8, R50 ;  /* 0x0000003208327228 */ /* 0x020fe40000000000 */
[----:B------:R-:W3:Y:S01]  /*1fa0*/  LDL.128 R8, [R53+0x10] ;  /* 0x0000100035087983 */ /* 0x000ee20000100c00 */
[----:B------:R-:W-:-:S03]  /*1fb0*/  DADD R48, R14, R12 ;  /* 0x000000000e307229 */ /* 0x000fc6000000000c */
[----:B------:R-:W3:Y:S04]  /*1fc0*/  LDL.128 R12, [R52] ;  /* 0x00000000340c7983 */ /* 0x000ee80000100c00 */
[----:B------:R-:W3:Y:S01]  /*1fd0*/  LDL.128 R28, [R37] ;  /* 0x00000000251c7983 */ /* 0x000ee20000100c00 */
[----:B----4-:R-:W-:-:S08]  /*1fe0*/  DADD R24, RZ, R24 ;  /* 0x00000000ff187229 */ /* 0x010fd00000000018 */
[----:B------:R-:W-:Y:S01]  /*1ff0*/  DADD R26, R26, R24 ;  /* 0x000000001a1a7229 */ /* 0x000fe20000000018 */
[----:B------:R-:W-:Y:S01]  /*2000*/  LEA R47, R47, UR8, 0x7 ;  /* 0x000000082f2f7c11 */ /* 0x000fe2000f8e38ff */
[----:B------:R-:W-:Y:S01]  /*2010*/  DMUL R48, R50, R48 ;  /* 0x0000003032307228 */ /* 0x000fe20000000000 */
[----:B------:R-:W-:Y:S01]  /*2020*/  LEA R46, R46, UR8, 0x7 ;  /* 0x000000082e2e7c11 */ /* 0x000fe2000f8e38ff */
[----:B--2---:R-:W-:-:S04]  /*2030*/  DADD R24, RZ, R16 ;  /* 0x00000000ff187229 */ /* 0x004fc80000000010 */
[----:B---3--:R-:W-:-:S04]  /*2040*/  DADD R16, R26, R20 ;  /* 0x000000001a107229 */ /* 0x008fc80000000014 */
[----:B------:R-:W-:Y:S02]  /*2050*/  DADD R18, R18, R24 ;  /* 0x0000000012127229 */ /* 0x000fe40000000018 */
[----:B------:R0:W2:Y:S02]  /*2060*/  LDL.128 R24, [R52+0x10] ;  /* 0x0000100034187983 */ /* 0x0000a40000100c00 */
[----:B------:R-:W-:-:S04]  /*2070*/  DADD R16, R22, R16 ;  /* 0x0000000016107229 */ /* 0x000fc80000000010 */
[----:B------:R-:W-:Y:S01]  /*2080*/  DADD R8, R18, R8 ;  /* 0x0000000012087229 */ /* 0x000fe20000000008 */
[----:B------:R-:W3:Y:S01]  /*2090*/  LDL.128 R20, [R47] ;  /* 0x000000002f147983 */ /* 0x000ee20000100c00 */
[----:B------:R-:W-:Y:S02]  /*20a0*/  DADD R12, RZ, R12 ;  /* 0x00000000ff0c7229 */ /* 0x000fe4000000000c */
[----:B------:R-:W-:-:S04]  /*20b0*/  DMUL R34, R48, R16 ;  /* 0x0000001030227228 */ /* 0x000fc80000000000 */
[----:B------:R-:W-:Y:S01]  /*20c0*/  DADD R48, R10, R8 ;  /* 0x000000000a307229 */ /* 0x000fe20000000008 */
[----:B------:R-:W4:Y:S04]  /*20d0*/  LDL.128 R16, [R46] ;  /* 0x000000002e107983 */ /* 0x000f280000100c00 */
[----:B------:R-:W4:Y:S01]  /*20e0*/  LDL.128 R8, [R37+0x10] ;  /* 0x0000100025087983 */ /* 0x000f220000100c00 */
[----:B------:R-:W-:Y:S02]  /*20f0*/  DADD R28, RZ, R28 ;  /* 0x00000000ff1c7229 */ /* 0x000fe4000000001c */
[----:B------:R-:W-:Y:S01]  /*2100*/  DADD R50, R14, R12 ;  /* 0x000000000e327229 */ /* 0x000fe2000000000c */
[----:B------:R-:W4:Y:S05]  /*2110*/  LDL.128 R12, [R47+0x10] ;  /* 0x000010002f0c7983 */ /* 0x000f2a0000100c00 */
[----:B0-----:R-:W-:-:S02]  /*2120*/  DADD R52, R30, R28 ;  /* 0x000000001e347229 */ /* 0x001fc4000000001c */
[----:B------:R-:W4:Y:S01]  /*2130*/  LDL.128 R28, [R46+0x10] ;  /* 0x000010002e1c7983 */ /* 0x000f220000100c00 */
[----:B------:R-:W-:Y:S01]  /*2140*/  DMUL R34, R34, R48 ;  /* 0x0000003022227228 */ /* 0x000fe20000000000 */
[----:B------:R-:W-:-:S05]  /*2150*/  VIADD R33, R33, 0x8 ;  /* 0x0000000821217836 */ /* 0x000fca0000000000 */
[----:B------:R-:W-:Y:S01]  /*2160*/  ISETP.NE.AND P1, PT, R33, RZ, PT ;  /* 0x000000ff2100720c */ /* 0x000fe20003f25270 */
[----:B------:R-:W-:Y:S01]  /*2170*/  VIADD R32, R32, 0x8 ;  /* 0x0000000820207836 */ /* 0x000fe20000000000 */
[----:B--2---:R-:W-:Y:S02]  /*2180*/  DADD R24, R50, R24 ;  /* 0x0000000032187229 */ /* 0x004fe40000000018 */
[----:B---3--:R-:W-:-:S06]  /*2190*/  DADD R20, RZ, R20 ;  /* 0x00000000ff147229 */ /* 0x008fcc0000000014 */
[----:B------:R-:W-:Y:S02]  /*21a0*/  DADD R24, R26, R24 ;  /* 0x000000001a187229 */ /* 0x000fe40000000018 */
[----:B------:R-:W-:Y:S02]  /*21b0*/  DADD R20, R22, R20 ;  /* 0x0000000016147229 */ /* 0x000fe40000000014 */
[----:B----4-:R-:W-:Y:S02]  /*21c0*/  DADD R16, RZ, R16 ;  /* 0x00000000ff107229 */ /* 0x010fe40000000010 */
[----:B------:R-:W-:Y:S02]  /*21d0*/  DADD R8, R52, R8 ;  /* 0x0000000034087229 */ /* 0x000fe40000000008 */
[----:B------:R-:W-:Y:S02]  /*21e0*/  DMUL R24, R34, R24 ;  /* 0x0000001822187228 */ /* 0x000fe40000000000 */
[----:B------:R-:W-:-:S02]  /*21f0*/  DADD R12, R20, R12 ;  /* 0x00000000140c7229 */ /* 0x000fc4000000000c */
[----:B------:R-:W-:Y:S02]  /*2200*/  DADD R16, R18, R16 ;  /* 0x0000000012107229 */ /* 0x000fe40000000010 */
[----:B------:R-:W-:-:S04]  /*2210*/  DADD R8, R10, R8 ;  /* 0x000000000a087229 */ /* 0x000fc80000000008 */
[----:B------:R-:W-:Y:S02]  /*2220*/  DADD R12, R14, R12 ;  /* 0x000000000e0c7229 */ /* 0x000fe4000000000c */
[----:B------:R-:W-:Y:S02]  /*2230*/  DADD R16, R16, R28 ;  /* 0x0000000010107229 */ /* 0x000fe4000000001c */
[----:B------:R-:W-:-:S06]  /*2240*/  DMUL R8, R24, R8 ;  /* 0x0000000818087228 */ /* 0x000fcc0000000000 */
[----:B------:R-:W-:Y:S02]  /*2250*/  DADD R16, R30, R16 ;  /* 0x000000001e107229 */ /* 0x000fe40000000010 */
[----:B------:R-:W-:-:S08]  /*2260*/  DMUL R8, R8, R12 ;  /* 0x0000000c08087228 */ /* 0x000fd00000000000 */
[----:B------:R-:W-:Y:S01]  /*2270*/  DMUL R50, R8, R16 ;  /* 0x0000001008327228 */ /* 0x000fe20000000000 */
[----:B------:R-:W-:Y:S10]  /*2280*/  @P1 BRA `(.L_x_45) ;  /* 0xfffffff800c81947 */ /* 0x000ff4000383ffff */
[----:B------:R-:W-:-:S07]  /*2290*/  IMAD.MOV.U32 R46, RZ, RZ, R2 ;  /* 0x000000ffff2e7224 */ /* 0x000fce00078e0002 */
.L_x_44:
[----:B------:R-:W-:-:S13]  /*22a0*/  ISETP.NE.AND P1, PT, R6, RZ, PT ;  /* 0x000000ff0600720c */ /* 0x000fda0003f25270 */
[----:B------:R-:W-:Y:S05]  /*22b0*/  @!P1 BRA `(.L_x_46) ;  /* 0x0000000400489947 */ /* 0x000fea0003800000 */
[----:B------:R-:W-:Y:S02]  /*22c0*/  ISETP.GE.U32.AND P2, PT, R4, 0x3, PT ;  /* 0x000000030400780c */ /* 0x000fe40003f46070 */
[----:B------:R-:W-:-:S11]  /*22d0*/  ISETP.NE.AND P3, PT, R0, RZ, PT ;  /* 0x000000ff0000720c */ /* 0x000fd60003f65270 */
[----:B------:R-:W-:Y:S05]  /*22e0*/  @!P2 BRA `(.L_x_47) ;  /* 0x0000000000a0a947 */ /* 0x000fea0003800000 */
[----:B------:R-:W1:Y:S01]  /*22f0*/  LDC.64 R12, c[0x0][0x3e8] ;  /* 0x0000fa00ff0c7b82 */ /* 0x000e620000000a00 */
[----:B0-----:R-:W-:-:S05]  /*2300*/  IADD3 R9, PT, PT, R7, R46, RZ ;  /* 0x0000002e07097210 */ /* 0x001fca0007ffe0ff */
[----:B-1----:R-:W-:-:S05]  /*2310*/  IMAD.WIDE R12, R9, 0x4, R12 ;  /* 0x00000004090c7825 */ /* 0x002fca00078e020c */
[----:B------:R-:W2:Y:S04]  /*2320*/  LDG.E R8, desc[UR12][R12.64] ;  /* 0x0000000c0c087981 */ /* 0x000ea8000c1e1900 */
[----:B------:R-:W3:Y:S04]  /*2330*/  LDG.E R9, desc[UR12][R12.64+0x4] ;  /* 0x0000040c0c097981 */ /* 0x000ee8000c1e1900 */
[----:B------:R-:W4:Y:S04]  /*2340*/  LDG.E R10, desc[UR12][R12.64+0x8] ;  /* 0x0000080c0c0a7981 */ /* 0x000f28000c1e1900 */
[----:B------:R-:W4:Y:S01]  /*2350*/  LDG.E R37, desc[UR12][R12.64+0xc] ;  /* 0x00000c0c0c257981 */ /* 0x000f22000c1e1900 */
[----:B--2---:R-:W-:-:S05]  /*2360*/  LEA R47, R8, UR8, 0x7 ;  /* 0x00000008082f7c11 */ /* 0x004fca000f8e38ff */
[----:B------:R-:W2:Y:S01]  /*2370*/  LDL.128 R32, [R47] ;  /* 0x000000002f207983 */ /* 0x000ea20000100c00 */
[----:B---3--:R-:W-:Y:S02]  /*2380*/  LEA R52, R9, UR8, 0x7 ;  /* 0x0000000809347c11 */ /* 0x008fe4000f8e38ff */
[----:B----4-:R-:W-:Y:S01]  /*2390*/  LEA R53, R10, UR8, 0x7 ;  /* 0x000000080a357c11 */ /* 0x010fe2000f8e38ff */
[----:B------:R-:W3:Y:S04]  /*23a0*/  LDL.128 R16, [R47+0x10] ;  /* 0x000010002f107983 */ /* 0x000ee80000100c00 */
[----:B------:R-:W4:Y:S01]  /*23b0*/  LDL.128 R28, [R52] ;  /* 0x00000000341c7983 */ /* 0x000f220000100c00 */
[----:B------:R-:W-:-:S03]  /*23c0*/  LEA R37, R37, UR8, 0x7 ;  /* 0x0000000825257c11 */ /* 0x000fc6000f8e38ff */
[----:B------:R-:W3:Y:S04]  /*23d0*/  LDL.128 R24, [R53] ;  /* 0x0000000035187983 */ /* 0x000ee80000100c00 */
[----:B------:R-:W3:Y:S04]  /*23e0*/  LDL.128 R20, [R37] ;  /* 0x0000000025147983 */ /* 0x000ee80000100c00 */
[----:B------:R-:W3:Y:S04]  /*23f0*/  LDL.128 R8, [R52+0x10] ;  /* 0x0000100034087983 */ /* 0x000ee80000100c00 */
[----:B------:R-:W3:Y:S01]  /*2400*/  LDL.128 R12, [R53+0x10] ;  /* 0x00001000350c7983 */ /* 0x000ee20000100c00 */
[----:B--2---:R-:W-:-:S08]  /*2410*/  DADD R32, RZ, R32 ;  /* 0x00000000ff207229 */ /* 0x004fd00000000020 */
[----:B------:R-:W-:Y:S02]  /*2420*/  DADD R48, R34, R32 ;  /* 0x0000000022307229 */ /* 0x000fe40000000020 */
[----:B------:R-:W2:Y:S01]  /*2430*/  LDL.128 R32, [R37+0x10] ;  /* 0x0000100025207983 */ /* 0x000ea20000100c00 */
[----:B----4-:R-:W-:Y:S02]  /*2440*/  DADD R28, RZ, R28 ;  /* 0x00000000ff1c7229 */ /* 0x010fe4000000001c */
[----:B---3--:R-:W-:-:S03]  /*2450*/  DADD R24, RZ, R24 ;  /* 0x00000000ff187229 */ /* 0x008fc60000000018 */
[----:B------:R-:W-:-:S03]  /*2460*/  DADD R16, R48, R16 ;  /* 0x0000000030107229 */ /* 0x000fc60000000010 */
[----:B------:R-:W-:Y:S02]  /*2470*/  DADD R28, R30, R28 ;  /* 0x000000001e1c7229 */ /* 0x000fe4000000001c */
[----:B------:R-:W-:Y:S02]  /*2480*/  DADD R24, R26, R24 ;  /* 0x000000001a187229 */ /* 0x000fe40000000018 */
[----:B------:R-:W-:Y:S02]  /*2490*/  DADD R20, RZ, R20 ;  /* 0x00000000ff147229 */ /* 0x000fe40000000014 */
[----:B------:R-:W-:Y:S02]  /*24a0*/  DADD R16, R18, R16 ;  /* 0x0000000012107229 */ /* 0x000fe40000000010 */
[----:B------:R-:W-:Y:S02]  /*24b0*/  DADD R8, R28, R8 ;  /* 0x000000001c087229 */ /* 0x000fe40000000008 */
[----:B------:R-:W-:-:S02]  /*24c0*/  DADD R12, R24, R12 ;  /* 0x00000000180c7229 */ /* 0x000fc4000000000c */
[----:B------:R-:W-:Y:S02]  /*24d0*/  DADD R20, R22, R20 ;  /* 0x0000000016147229 */ /* 0x000fe40000000014 */
[----:B-----5:R-:W-:Y:S02]  /*24e0*/  DMUL R16, R50, R16 ;  /* 0x0000001032107228 */ /* 0x020fe40000000000 */
[----:B------:R-:W-:Y:S02]  /*24f0*/  DADD R8, R10, R8 ;  /* 0x000000000a087229 */ /* 0x000fe40000000008 */
[----:B------:R-:W-:-:S06]  /*2500*/  DADD R12, R14, R12 ;  /* 0x000000000e0c7229 */ /* 0x000fcc000000000c */
[----:B------:R-:W-:-:S08]  /*2510*/  DMUL R8, R16, R8 ;  /* 0x0000000810087228 */ /* 0x000fd00000000000 */
[----:B------:R-:W-:Y:S01]  /*2520*/  DMUL R8, R8, R12 ;  /* 0x0000000c08087228 */ /* 0x000fe20000000000 */
[----:B------:R-:W-:Y:S01]  /*2530*/  VIADD R46, R46, 0x4 ;  /* 0x000000042e2e7836 */ /* 0x000fe20000000000 */
[----:B--2---:R-:W-:-:S08]  /*2540*/  DADD R20, R20, R32 ;  /* 0x0000000014147229 */ /* 0x004fd00000000020 */
[----:B------:R-:W-:-:S08]  /*2550*/  DADD R20, R34, R20 ;  /* 0x0000000022147229 */ /* 0x000fd00000000014 */
[----:B------:R-:W-:-:S11]  /*2560*/  DMUL R50, R8, R20 ;  /* 0x0000001408327228 */ /* 0x000fd60000000000 */
.L_x_47:
[----:B------:R-:W-:Y:S05]  /*2570*/  @!P3 BRA `(.L_x_46) ;  /* 0x000000000098b947 */ /* 0x000fea0003800000 */
[----:B------:R-:W-:Y:S02]  /*2580*/  ISETP.NE.AND P2, PT, R5, RZ, PT ;  /* 0x000000ff0500720c */ /* 0x000fe40003f45270 */
[----:B------:R-:W-:-:S11]  /*2590*/  ISETP.NE.AND P3, PT, R3, RZ, PT ;  /* 0x000000ff0300720c */ /* 0x000fd60003f65270 */
[----:B------:R-:W-:Y:S05]  /*25a0*/  @!P2 BRA `(.L_x_48) ;  /* 0x000000000058a947 */ /* 0x000fea0003800000 */
[----:B0-----:R-:W0:Y:S01]  /*25b0*/  LDC.64 R8, c[0x0][0x3e8] ;  /* 0x0000fa00ff087b82 */ /* 0x001e220000000a00 */
[----:B------:R-:W-:-:S04]  /*25c0*/  IMAD.IADD R25, R7, 0x1, R46 ;  /* 0x0000000107197824 */ /* 0x000fc800078e022e */
[----:B0-----:R-:W-:-:S05]  /*25d0*/  IMAD.WIDE R24, R25, 0x4, R8 ;  /* 0x0000000419187825 */ /* 0x001fca00078e0208 */
[----:B------:R-:W2:Y:S04]  /*25e0*/  LDG.E R8, desc[UR12][R24.64] ;  /* 0x0000000c18087981 */ /* 0x000ea8000c1e1900 */
[----:B------:R-:W3:Y:S01]  /*25f0*/  LDG.E R12, desc[UR12][R24.64+0x4] ;  /* 0x0000040c180c7981 */ /* 0x000ee2000c1e1900 */
[----:B--2---:R-:W-:-:S05]  /*2600*/  LEA R26, R8, UR8, 0x7 ;  /* 0x00000008081a7c11 */ /* 0x004fca000f8e38ff */
[----:B------:R-:W2:Y:S01]  /*2610*/  LDL.128 R8, [R26] ;  /* 0x000000001a087983 */ /* 0x000ea20000100c00 */
[----:B---3--:R-:W-:-:S03]  /*2620*/  LEA R27, R12, UR8, 0x7 ;  /* 0x000000080c1b7c11 */ /* 0x008fc6000f8e38ff */
[----:B------:R-:W3:Y:S04]  /*2630*/  LDL.128 R16, [R26+0x10] ;  /* 0x000010001a107983 */ /* 0x000ee80000100c00 */
[----:B------:R-:W4:Y:S04]  /*2640*/  LDL.128 R12, [R27] ;  /* 0x000000001b0c7983 */ /* 0x000f280000100c00 */
[----:B------:R-:W3:Y:S01]  /*2650*/  LDL.128 R20, [R27+0x10] ;  /* 0x000010001b147983 */ /* 0x000ee20000100c00 */
[----:B------:R-:W-:Y:S01]  /*2660*/  VIADD R46, R46, 0x2 ;  /* 0x000000022e2e7836 */ /* 0x000fe20000000000 */
[----:B--2---:R-:W-:-:S02]  /*2670*/  DADD R8, RZ, R8 ;  /* 0x00000000ff087229 */ /* 0x004fc40000000008 */
[----:B----4-:R-:W-:-:S06]  /*2680*/  DADD R12, RZ, R12 ;  /* 0x00000000ff0c7229 */ /* 0x010fcc000000000c */
[----:B------:R-:W-:Y:S02]  /*2690*/  DADD R8, R10, R8 ;  /* 0x000000000a087229 */ /* 0x000fe40000000008 */
[----:B------:R-:W-:-:S06]  /*26a0*/  DADD R12, R14, R12 ;  /* 0x000000000e0c7229 */ /* 0x000fcc000000000c */
[----:B---3--:R-:W-:Y:S02]  /*26b0*/  DADD R8, R8, R16 ;  /* 0x0000000008087229 */ /* 0x008fe40000000010 */
[----:B------:R-:W-:-:S06]  /*26c0*/  DADD R12, R12, R20 ;  /* 0x000000000c0c7229 */ /* 0x000fcc0000000014 */
[----:B------:R-:W-:Y:S02]  /*26d0*/  DADD R8, R18, R8 ;  /* 0x0000000012087229 */ /* 0x000fe40000000008 */
[----:B------:R-:W-:-:S06]  /*26e0*/  DADD R12, R22, R12 ;  /* 0x00000000160c7229 */ /* 0x000fcc000000000c */
[----:B-----5:R-:W-:-:S08]  /*26f0*/  DMUL R8, R50, R8 ;  /* 0x0000000832087228 */ /* 0x020fd00000000000 */
[----:B------:R-:W-:-:S11]  /*2700*/  DMUL R50, R8, R12 ;  /* 0x0000000c08327228 */ /* 0x000fd60000000000 */
.L_x_48:
[----:B------:R-:W-:Y:S05]  /*2710*/  @!P3 BRA `(.L_x_46) ;  /* 0x000000000030b947 */ /* 0x000fea0003800000 */
[----:B------:R-:W1:Y:S01]  /*2720*/  LDC.64 R16, c[0x0][0x3e8] ;  /* 0x0000fa00ff107b82 */ /* 0x000e620000000a00 */
[----:B0-----:R-:W-:-:S04]  /*2730*/  IMAD.IADD R9, R7, 0x1, R46 ;  /* 0x0000000107097824 */ /* 0x001fc800078e022e */
[----:B-1----:R-:W-:-:S06]  /*2740*/  IMAD.WIDE R16, R9, 0x4, R16 ;  /* 0x0000000409107825 */ /* 0x002fcc00078e0210 */
[----:B------:R-:W2:Y:S02]  /*2750*/  LDG.E R16, desc[UR12][R16.64] ;  /* 0x0000000c10107981 */ /* 0x000ea4000c1e1900 */
[----:B--2---:R-:W-:-:S05]  /*2760*/  LEA R18, R16, UR8, 0x7 ;  /* 0x0000000810127c11 */ /* 0x004fca000f8e38ff */
[----:B------:R-:W2:Y:S04]  /*2770*/  LDL.128 R8, [R18] ;  /* 0x0000000012087983 */ /* 0x000ea80000100c00 */
[----:B------:R-:W3:Y:S01]  /*2780*/  LDL.128 R12, [R18+0x10] ;  /* 0x00001000120c7983 */ /* 0x000ee20000100c00 */
[----:B--2---:R-:W-:-:S08]  /*2790*/  DADD R8, RZ, R8 ;  /* 0x00000000ff087229 */ /* 0x004fd00000000008 */
[----:B------:R-:W-:-:S08]  /*27a0*/  DADD R8, R10, R8 ;  /* 0x000000000a087229 */ /* 0x000fd00000000008 */
[----:B---3--:R-:W-:-:S08]  /*27b0*/  DADD R8, R8, R12 ;  /* 0x0000000008087229 */ /* 0x008fd0000000000c */
[----:B------:R-:W-:-:S08]  /*27c0*/  DADD R8, R14, R8 ;  /* 0x000000000e087229 */ /* 0x000fd00000000008 */
[----:B-----5:R-:W-:-:S11]  /*27d0*/  DMUL R50, R50, R8 ;  /* 0x0000000832327228 */ /* 0x020fd60000000000 */
.L_x_46:
[----:B------:R-:W-:-:S09]  /*27e0*/  ULEA UR11, UR6, UR15, 0x5 ;  /* 0x0000000f060b7291 */ /* 0x000fd2000f8e28ff */
[----:B-----5:R1:W-:Y:S04]  /*27f0*/  STL.64 [UR11], R50 ;  /* 0x00000032ff007987 */ /* 0x0203e80008100a0b */
[----:B------:R-:W5:Y:S01]  /*2800*/  LDL.64 R48, [UR10+0x8] ;  /* 0x0000080aff307983 */ /* 0x000f620008100a00 */
[----:B------:R-:W-:Y:S01]  /*2810*/  IMAD.MOV.U32 R46, RZ, RZ, RZ ;  /* 0x000000ffff2e7224 */ /* 0x000fe200078e00ff */
[----:B------:R-:W-:Y:S06]  /*2820*/  @!P0 BRA `(.L_x_49) ;  /* 0x0000000400408947 */ /* 0x000fec0003800000 */
[----:B------:R-:W-:-:S05]  /*2830*/  UMOV UR6, URZ ;  /* 0x000000ff00067c82 */ /* 0x000fca0008000000 */
.L_x_50:
[----:B-1----:R-:W1:Y:S01]  /*2840*/  LDC.64 R50, c[0x0][0x3e8] ;  /* 0x0000fa00ff327b82 */ /* 0x002e620000000a00 */
[----:B0-----:R-:W-:-:S04]  /*2850*/  VIADD R9, R7, UR6 ;  /* 0x0000000607097c36 */ /* 0x001fc80008000000 */
[----:B-1----:R-:W-:-:S05]  /*2860*/  IMAD.WIDE R50, R9, 0x4, R50 ;  /* 0x0000000409327825 */ /* 0x002fca00078e0232 */
[----:B------:R-:W2:Y:S04]  /*2870*/  LDG.E R8, desc[UR12][R50.64] ;  /* 0x0000000c32087981 */ /* 0x000ea8000c1e1900 */
[----:B------:R-:W3:Y:S04]  /*2880*/  LDG.E R9, desc[UR12][R50.64+0x4] ;  /* 0x0000040c32097981 */ /* 0x000ee8000c1e1900 */
[----:B------:R-:W4:Y:S04]  /*2890*/  LDG.E R16, desc[UR12][R50.64+0x8] ;  /* 0x0000080c32107981 */ /* 0x000f28000c1e1900 */
[----:B------:R-:W4:Y:S04]  /*28a0*/  LDG.E R53, desc[UR12][R50.64+0xc] ;  /* 0x00000c0c32357981 */ /* 0x000f28000c1e1900 */
[----:B------:R-:W4:Y:S04]  /*28b0*/  LDG.E R32, desc[UR12][R50.64+0x10] ;  /* 0x0000100c32207981 */ /* 0x000f28000c1e1900 */
[----:B------:R-:W4:Y:S04]  /*28c0*/  LDG.E R46, desc[UR12][R50.64+0x14] ;  /* 0x0000140c322e7981 */ /* 0x000f28000c1e1900 */
[----:B------:R-:W4:Y:S04]  /*28d0*/  LDG.E R47, desc[UR12][R50.64+0x18] ;  /* 0x0000180c322f7981 */ /* 0x000f28000c1e1900 */
[----:B------:R-:W4:Y:S01]  /*28e0*/  LDG.E R37, desc[UR12][R50.64+0x1c] ;  /* 0x00001c0c32257981 */ /* 0x000f22000c1e1900 */
[----:B--2---:R-:W-:-:S02]  /*28f0*/  LEA R17, R8, UR8, 0x7 ;  /* 0x0000000808117c11 */ /* 0x004fc4000f8e38ff */
[----:B---3--:R-:W-:-:S03]  /*2900*/  LEA R33, R9, UR8, 0x7 ;  /* 0x0000000809217c11 */ /* 0x008fc6000f8e38ff */
[----:B------:R-:W2:Y:S04]  /*2910*/  LDL.128 R12, [R17+0x20] ;  /* 0x00002000110c7983 */ /* 0x000ea80000100c00 */
[----:B------:R-:W3:Y:S04]  /*2920*/  LDL.128 R8, [R33+0x20] ;  /* 0x0000200021087983 */ /* 0x000ee80000100c00 */
[----:B------:R-:W3:Y:S04]  /*2930*/  LDL.128 R28, [R17+0x30] ;  /* 0x00003000111c7983 */ /* 0x000ee80000100c00 */
[----:B------:R-:W3:Y:S01]  /*2940*/  LDL.128 R20, [R33+0x30] ;  /* 0x0000300021147983 */ /* 0x000ee20000100c00 */
[----:B----4-:R-:W-:-:S02]  /*2950*/  LEA R16, R16, UR8, 0x7 ;  /* 0x0000000810107c11 */ /* 0x010fc4000f8e38ff */
[----:B------:R-:W-:-:S03]  /*2960*/  LEA R53, R53, UR8, 0x7 ;  /* 0x0000000835357c11 */ /* 0x000fc6000f8e38ff */
[----:B------:R-:W4:Y:S04]  /*2970*/  LDL.128 R24, [R16+0x20] ;  /* 0x0000200010187983 */ /* 0x000f280000100c00 */
[----:B------:R-:W4:Y:S01]  /*2980*/  LDL.128 R16, [R16+0x30] ;  /* 0x0000300010107983 */ /* 0x000f220000100c00 */
[----:B------:R-:W-:Y:S01]  /*2990*/  LEA R52, R32, UR8, 0x7 ;  /* 0x0000000820347c11 */ /* 0x000fe2000f8e38ff */
[----:B--2---:R-:W-:Y:S02]  /*29a0*/  DADD R12, RZ, R12 ;  /* 0x00000000ff0c7229 */ /* 0x004fe4000000000c */
[----:B---3--:R-:W-:-:S06]  /*29b0*/  DADD R34, RZ, R8 ;  /* 0x00000000ff227229 */ /* 0x008fcc0000000008 */
[----:B------:R-:W-:Y:S02]  /*29c0*/  DADD R8, R14, R12 ;  /* 0x000000000e087229 */ /* 0x000fe4000000000c */
[----:B------:R-:W2:Y:S01]  /*29d0*/  LDL.128 R12, [R53+0x20] ;  /* 0x00002000350c7983 */ /* 0x000ea20000100c00 */
[----:B------:R-:W-:-:S05]  /*29e0*/  DADD R34, R10, R34 ;  /* 0x000000000a227229 */ /* 0x000fca0000000022 */
[----:B------:R-:W-:Y:S02]  /*29f0*/  DADD R28, R8, R28 ;  /* 0x00000000081c7229 */ /* 0x000fe4000000001c */
[----:B------:R-:W3:Y:S01]  /*2a00*/  LDL.128 R8, [R53+0x30] ;  /* 0x0000300035087983 */ /* 0x000ee20000100c00 */
[----:B------:R-:W-:-:S03]  /*2a10*/  DADD R20, R34, R20 ;  /* 0x0000000022147229 */ /* 0x000fc60000000014 */
[----:B------:R-:W3:Y:S01]  /*2a20*/  LDL.128 R32, [R52+0x20] ;  /* 0x0000200034207983 */ /* 0x000ee20000100c00 */
[----:B----4-:R-:W-:Y:S02]  /*2a30*/  DADD R24, RZ, R24 ;  /* 0x00000000ff187229 */ /* 0x010fe40000000018 */
[----:B------:R-:W-:Y:S01]  /*2a40*/  DADD R30, R30, R28 ;  /* 0x000000001e1e7229 */ /* 0x000fe2000000001c */
[----:B------:R-:W-:-:S05]  /*2a50*/  LEA R46, R46, UR8, 0x7 ;  /* 0x000000082e2e7c11 */ /* 0x000fca000f8e38ff */
[----:B------:R-:W-:Y:S02]  /*2a60*/  DADD R26, R26, R24 ;  /* 0x000000001a1a7229 */ /* 0x000fe40000000018 */
[----:B------:R-:W-:Y:S02]  /*2a70*/  DADD R20, R22, R20 ;  /* 0x0000000016147229 */ /* 0x000fe40000000014 */
[----:B-----5:R-:W-:Y:S01]  /*2a80*/  DMUL R48, R30, R48 ;  /* 0x000000301e307228 */ /* 0x020fe20000000000 */
[----:B------:R-:W4:Y:S03]  /*2a90*/  LDL.128 R28, [R46+0x20] ;  /* 0x000020002e1c7983 */ /* 0x000f260000100c00 */
[----:B------:R-:W-:Y:S01]  /*2aa0*/  DADD R16, R26, R16 ;  /* 0x000000001a107229 */ /* 0x000fe20000000010 */
[----:B------:R-:W-:Y:S01]  /*2ab0*/  LEA R47, R47, UR8, 0x7 ;  /* 0x000000082f2f7c11 */ /* 0x000fe2000f8e38ff */
[----:B------:R0:W4:Y:S02]  /*2ac0*/  LDL.128 R24, [R52+0x30] ;  /* 0x0000300034187983 */ /* 0x0001240000100c00 */
[----:B------:R-:W-:-:S02]  /*2ad0*/  DMUL R48, R48, R20 ;  /* 0x0000001430307228 */ /* 0x000fc40000000000 */
[----:B------:R-:W4:Y:S02]  /*2ae0*/  LDL.128 R20, [R47+0x20] ;  /* 0x000020002f147983 */ /* 0x000f240000100c00 */
[----:B------:R-:W-:Y:S01]  /*2af0*/  DADD R18, R18, R16 ;  /* 0x0000000012127229 */ /* 0x000fe20000000010 */
[----:B------:R-:W-:-:S07]  /*2b00*/  LEA R37, R37, UR8, 0x7 ;  /* 0x0000000825257c11 */ /* 0x000fce000f8e38ff */
[----:B------:R-:W-:Y:S02]  /*2b10*/  DMUL R48, R48, R18 ;  /* 0x0000001230307228 */ /* 0x000fe40000000000 */
[----:B------:R-:W4:Y:S01]  /*2b20*/  LDL.128 R16, [R37+0x20] ;  /* 0x0000200025107983 */ /* 0x000f220000100c00 */
[----:B--2---:R-:W-:-:S08]  /*2b30*/  DADD R12, RZ, R12 ;  /* 0x00000000ff0c7229 */ /* 0x004fd0000000000c */
[----:B------:R-:W-:-:S08]  /*2b40*/  DADD R14, R14, R12 ;  /* 0x000000000e0e7229 */ /* 0x000fd0000000000c */
[----:B---3--:R-:W-:Y:S02]  /*2b50*/  DADD R8, R14, R8 ;  /* 0x000000000e087229 */ /* 0x008fe40000000008 */
[----:B------:R-:W-:Y:S01]  /*2b60*/  DADD R32, RZ, R32 ;  /* 0x00000000ff207229 */ /* 0x000fe20000000020 */
[----:B------:R-:W2:Y:S05]  /*2b70*/  LDL.128 R12, [R47+0x30] ;  /* 0x000030002f0c7983 */ /* 0x000eaa0000100c00 */
[----:B------:R-:W-:Y:S02]  /*2b80*/  DADD R50, R10, R8 ;  /* 0x000000000a327229 */ /* 0x000fe40000000008 */
[----:B------:R-:W3:Y:S01]  /*2b90*/  LDL.128 R8, [R46+0x30] ;  /* 0x000030002e087983 */ /* 0x000ee20000100c00 */
[----:B0-----:R-:W-:-:S03]  /*2ba0*/  DADD R52, R34, R32 ;  /* 0x0000000022347229 */ /* 0x001fc60000000020 */
[----:B------:R-:W2:Y:S01]  /*2bb0*/  LDL.128 R32, [R37+0x30] ;  /* 0x0000300025207983 */ /* 0x000ea20000100c00 */
[----:B----4-:R-:W-:-:S04]  /*2bc0*/  DADD R28, RZ, R28 ;  /* 0x00000000ff1c7229 */ /* 0x010fc8000000001c */
[----:B------:R-:W-:Y:S02]  /*2bd0*/  DADD R24, R52, R24 ;  /* 0x0000000034187229 */ /* 0x000fe40000000018 */
[----:B------:R-:W-:Y:S02]  /*2be0*/  DADD R20, RZ, R20 ;  /* 0x00000000ff147229 */ /* 0x000fe40000000014 */
[----:B------:R-:W-:Y:S02]  /*2bf0*/  DADD R28, R30, R28 ;  /* 0x000000001e1c7229 */ /* 0x000fe4000000001c */
[----:B------:R-:W-:Y:S02]  /*2c00*/  DMUL R48, R48, R50 ;  /* 0x0000003230307228 */ /* 0x000fe40000000000 */
[----:B------:R-:W-:Y:S02]  /*2c10*/  DADD R24, R26, R24 ;  /* 0x000000001a187229 */ /* 0x000fe40000000018 */
[----:B------:R-:W-:-:S02]  /*2c20*/  DADD R20, R22, R20 ;  /* 0x0000000016147229 */ /* 0x000fc40000000014 */
[----:B------:R-:W-:-:S04]  /*2c30*/  DADD R16, RZ, R16 ;  /* 0x00000000ff107229 */ /* 0x000fc80000000010 */
[----:B------:R-:W-:-:S04]  /*2c40*/  DMUL R24, R48, R24 ;  /* 0x0000001830187228 */ /* 0x000fc80000000000 */
[----:B------:R-:W-:Y:S01]  /*2c50*/  DADD R16, R18, R16 ;  /* 0x0000000012107229 */ /* 0x000fe20000000010 */
[----:B------:R-:W-:-:S06]  /*2c60*/  UIADD3 UR6, UPT, UPT, UR6, 0x8, URZ ;  /* 0x0000000806067890 */ /* 0x000fcc000fffe0ff */
[----:B------:R-:W-:Y:S01]  /*2c70*/  ISETP.NE.AND P2, PT, R2, UR6, PT ;  /* 0x0000000602007c0c */ /* 0x000fe2000bf45270 */
[----:B---3--:R-:W-:Y:S02]  /*2c80*/  DADD R8, R28, R8 ;  /* 0x000000001c087229 */ /* 0x008fe40000000008 */
[----:B--2---:R-:W-:-:S06]  /*2c90*/  DADD R12, R20, R12 ;  /* 0x00000000140c7229 */ /* 0x004fcc000000000c */
[----:B------:R-:W-:Y:S02]  /*2ca0*/  DADD R8, R10, R8 ;  /* 0x000000000a087229 */ /* 0x000fe40000000008 */
[----:B------:R-:W-:Y:S02]  /*2cb0*/  DADD R12, R14, R12 ;  /* 0x000000000e0c7229 */ /* 0x000fe4000000000c */
[----:B------:R-:W-:-:S04]  /*2cc0*/  DADD R16, R16, R32 ;  /* 0x0000000010107229 */ /* 0x000fc80000000020 */
[----:B------:R-:W-:-:S04]  /*2cd0*/  DMUL R8, R24, R8 ;  /* 0x0000000818087228 */ /* 0x000fc80000000000 */
[----:B------:R-:W-:-:S04]  /*2ce0*/  DADD R16, R34, R16 ;  /* 0x0000000022107229 */ /* 0x000fc80000000010 */
[----:B------:R-:W-:-:S08]  /*2cf0*/  DMUL R8, R8, R12 ;  /* 0x0000000c08087228 */ /* 0x000fd00000000000 */
[----:B------:R-:W-:Y:S01]  /*2d00*/  DMUL R48, R8, R16 ;  /* 0x0000001008307228 */ /* 0x000fe20000000000 */
[----:B------:R-:W-:Y:S10]  /*2d10*/  @P2 BRA `(.L_x_50) ;  /* 0xfffffff800c82947 */ /* 0x000ff4000383ffff */
[----:B------:R-:W-:-:S07]  /*2d20*/  IMAD.MOV.U32 R46, RZ, RZ, R2 ;  /* 0x000000ffff2e7224 */ /* 0x000fce00078e0002 */
.L_x_49:
[----:B------:R-:W-:Y:S05]  /*2d30*/  @!P1 BRA `(.L_x_51) ;  /* 0x0000000400489947 */ /* 0x000fea0003800000 */
[----:B------:R-:W-:Y:S02]  /*2d40*/  ISETP.GE.U32.AND P2, PT, R4, 0x3, PT ;  /* 0x000000030400780c */ /* 0x000fe40003f46070 */
[----:B------:R-:W-:-:S11]  /*2d50*/  ISETP.NE.AND P3, PT, R0, RZ, PT ;  /* 0x000000ff0000720c */ /* 0x000fd60003f65270 */
[----:B------:R-:W-:Y:S05]  /*2d60*/  @!P2 BRA `(.L_x_52) ;  /* 0x0000000000a0a947 */ /* 0x000fea0003800000 */
[----:B------:R-:W2:Y:S01]  /*2d70*/  LDC.64 R12, c[0x0][0x3e8] ;  /* 0x0000fa00ff0c7b82 */ /* 0x000ea20000000a00 */
[----:B0-----:R-:W-:-:S04]  /*2d80*/  IMAD.IADD R9, R7, 0x1, R46 ;  /* 0x0000000107097824 */ /* 0x001fc800078e022e */
[----:B--2---:R-:W-:-:S05]  /*2d90*/  IMAD.WIDE R12, R9, 0x4, R12 ;  /* 0x00000004090c7825 */ /* 0x004fca00078e020c */
[----:B------:R-:W2:Y:S04]  /*2da0*/  LDG.E R8, desc[UR12][R12.64] ;  /* 0x0000000c0c087981 */ /* 0x000ea8000c1e1900 */
[----:B------:R-:W3:Y:S04]  /*2db0*/  LDG.E R9, desc[UR12][R12.64+0x4] ;  /* 0x0000040c0c097981 */ /* 0x000ee8000c1e1900 */
[----:B------:R-:W4:Y:S04]  /*2dc0*/  LDG.E R10, desc[UR12][R12.64+0x8] ;  /* 0x0000080c0c0a7981 */ /* 0x000f28000c1e1900 */
[----:B------:R-:W4:Y:S01]  /*2dd0*/  LDG.E R37, desc[UR12][R12.64+0xc] ;  /* 0x00000c0c0c257981 */ /* 0x000f22000c1e1900 */
[----:B--2---:R-:W-:-:S05]  /*2de0*/  LEA R47, R8, UR8, 0x7 ;  /* 0x00000008082f7c11 */ /* 0x004fca000f8e38ff */
[----:B------:R-:W2:Y:S01]  /*2df0*/  LDL.128 R32, [R47+0x20] ;  /* 0x000020002f207983 */ /* 0x000ea20000100c00 */
[----:B---3--:R-:W-:Y:S02]  /*2e00*/  LEA R52, R9, UR8, 0x7 ;  /* 0x0000000809347c11 */ /* 0x008fe4000f8e38ff */
[----:B----4-:R-:W-:Y:S01]  /*2e10*/  LEA R53, R10, UR8, 0x7 ;  /* 0x000000080a357c11 */ /* 0x010fe2000f8e38ff */
[----:B------:R-:W3:Y:S04]  /*2e20*/  LDL.128 R16, [R47+0x30] ;  /* 0x000030002f107983 */ /* 0x000ee80000100c00 */
[----:B------:R-:W4:Y:S01]  /*2e30*/  LDL.128 R28, [R52+0x20] ;  /* 0x00002000341c7983 */ /* 0x000f220000100c00 */
[----:B------:R-:W-:-:S03]  /*2e40*/  LEA R37, R37, UR8, 0x7 ;  /* 0x0000000825257c11 */ /* 0x000fc6000f8e38ff */
[----:B------:R-:W3:Y:S04]  /*2e50*/  LDL.128 R24, [R53+0x20] ;  /* 0x0000200035187983 */ /* 0x000ee80000100c00 */
[----:B------:R-:W3:Y:S04]  /*2e60*/  LDL.128 R20, [R37+0x20] ;  /* 0x0000200025147983 */ /* 0x000ee80000100c00 */
[----:B------:R-:W3:Y:S04]  /*2e70*/  LDL.128 R8, [R52+0x30] ;  /* 0x0000300034087983 */ /* 0x000ee80000100c00 */
[----:B------:R-:W3:Y:S01]  /*2e80*/  LDL.128 R12, [R53+0x30] ;  /* 0x00003000350c7983 */ /* 0x000ee20000100c00 */
[----:B--2---:R-:W-:-:S08]  /*2e90*/  DADD R32, RZ, R32 ;  /* 0x00000000ff207229 */ /* 0x004fd00000000020 */
[----:B-1----:R-:W-:Y:S02]  /*2ea0*/  DADD R50, R34, R32 ;  /* 0x0000000022327229 */ /* 0x002fe40000000020 */
        /* <DEDUP_REMOVED lines=16> */
[----:B------:R-:W-:Y:S01]  /*2fb0*/  IADD3 R46, PT, PT, R46, 0x4, RZ ;  /* 0x000000042e2e7810 */ /* 0x000fe20007ffe0ff */
[----:B--2---:R-:W-:-:S08]  /*2fc0*/  DADD R20, R20, R32 ;  /* 0x0000000014147229 */ /* 0x004fd00000000020 */
[----:B------:R-:W-:-:S08]  /*2fd0*/  DADD R20, R34, R20 ;  /* 0x0000000022147229 */ /* 0x000fd00000000014 */
[----:B------:R-:W-:-:S11]  /*2fe0*/  DMUL R48, R8, R20 ;  /* 0x0000001408307228 */ /* 0x000fd60000000000 */
.L_x_52:
        /* <DEDUP_REMOVED lines=10> */
[----:B------:R-:W2:Y:S01]  /*3090*/  LDL.128 R8, [R26+0x20] ;  /* 0x000020001a087983 */ /* 0x000ea20000100c00 */
[----:B---3--:R-:W-:-:S03]  /*30a0*/  LEA R27, R12, UR8, 0x7 ;  /* 0x000000080c1b7c11 */ /* 0x008fc6000f8e38ff */
[----:B------:R-:W3:Y:S04]  /*30b0*/  LDL.128 R16, [R26+0x30] ;  /* 0x000030001a107983 */ /* 0x000ee80000100c00 */
[----:B------:R-:W4:Y:S04]  /*30c0*/  LDL.128 R12, [R27+0x20] ;  /* 0x000020001b0c7983 */ /* 0x000f280000100c00 */
        /* <DEDUP_REMOVED lines=12> */
.L_x_53:
[----:B------:R-:W-:Y:S05]  /*3190*/  @!P3 BRA `(.L_x_51) ;  /* 0x000000000030b947 */ /* 0x000fea0003800000 */
[----:B------:R-:W2:Y:S01]  /*31a0*/  LDC.64 R16, c[0x0][0x3e8] ;  /* 0x0000fa00ff107b82 */ /* 0x000ea20000000a00 */
[----:B0-----:R-:W-:-:S04]  /*31b0*/  IMAD.IADD R9, R7, 0x1, R46 ;  /* 0x0000000107097824 */ /* 0x001fc800078e022e */
[----:B--2---:R-:W-:-:S06]  /*31c0*/  IMAD.WIDE R16, R9, 0x4, R16 ;  /* 0x0000000409107825 */ /* 0x004fcc00078e0210 */
[----:B------:R-:W2:Y:S02]  /*31d0*/  LDG.E R16, desc[UR12][R16.64] ;  /* 0x0000000c10107981 */ /* 0x000ea4000c1e1900 */
[----:B--2---:R-:W-:-:S05]  /*31e0*/  LEA R18, R16, UR8, 0x7 ;  /* 0x0000000810127c11 */ /* 0x004fca000f8e38ff */
[----:B------:R-:W2:Y:S04]  /*31f0*/  LDL.128 R8, [R18+0x20] ;  /* 0x0000200012087983 */ /* 0x000ea80000100c00 */
[----:B------:R-:W3:Y:S01]  /*3200*/  LDL.128 R12, [R18+0x30] ;  /* 0x00003000120c7983 */ /* 0x000ee20000100c00 */
[----:B--2---:R-:W-:-:S08]  /*3210*/  DADD R8, RZ, R8 ;  /* 0x00000000ff087229 */ /* 0x004fd00000000008 */
[----:B------:R-:W-:-:S08]  /*3220*/  DADD R8, R10, R8 ;  /* 0x000000000a087229 */ /* 0x000fd00000000008 */
[----:B---3--:R-:W-:-:S08]  /*3230*/  DADD R8, R8, R12 ;  /* 0x0000000008087229 */ /* 0x008fd0000000000c */
[----:B------:R-:W-:-:S08]  /*3240*/  DADD R8, R14, R8 ;  /* 0x000000000e087229 */ /* 0x000fd00000000008 */
[----:B-----5:R-:W-:-:S11]  /*3250*/  DMUL R48, R48, R8 ;  /* 0x0000000830307228 */ /* 0x020fd60000000000 */
.L_x_51:
[----:B-----5:R2:W-:Y:S04]  /*3260*/  STL.64 [UR11+0x8], R48 ;  /* 0x00000830ff007987 */ /* 0x0205e80008100a0b */
[----:B-1----:R-:W5:Y:S01]  /*3270*/  LDL.64 R50, [UR10+0x10] ;  /* 0x0000100aff327983 */ /* 0x002f620008100a00 */
[----:B------:R-:W-:Y:S01]  /*3280*/  IMAD.MOV.U32 R46, RZ, RZ, RZ ;  /* 0x000000ffff2e7224 */ /* 0x000fe200078e00ff */
[----:B------:R-:W-:Y:S06]  /*3290*/  @!P0 BRA `(.L_x_54) ;  /* 0x0000000400408947 */ /* 0x000fec0003800000 */
[----:B------:R-:W-:-:S05]  /*32a0*/  UMOV UR6, URZ ;  /* 0x000000ff00067c82 */ /* 0x000fca0008000000 */
.L_x_55:
[----:B--2---:R-:W1:Y:S01]  /*32b0*/  LDC.64 R48, c[0x0][0x3e8] ;  /* 0x0000fa00ff307b82 */ /* 0x004e620000000a00 */
        /* <DEDUP_REMOVED lines=9> */
[----:B------:R0:W4:Y:S01]  /*3350*/  LDG.E R37, desc[UR12][R48.64+0x1c] ;  /* 0x00001c0c30257981 */ /* 0x000122000c1e1900 */
        /* <DEDUP_REMOVED lines=30> */
[----:B0-----:R-:W-:-:S02]  /*3540*/  DMUL R48, R50, R20 ;  /* 0x0000001432307228 */ /* 0x001fc40000000000 */
        /* <DEDUP_REMOVED lines=12> */
[----:B-1----:R-:W-:-:S03]  /*3610*/  DADD R52, R34, R32 ;  /* 0x0000000022347229 */ /* 0x002fc60000000020 */
        /* <DEDUP_REMOVED lines=24> */
.L_x_54:
[----:B------:R-:W-:Y:S05]  /*37a0*/  @!P1 BRA `(.L_x_56) ;  /* 0x0000000400489947 */ /* 0x000fea0003800000 */
[----:B------:R-:W-:Y:S02]  /*37b0*/  ISETP.GE.U32.AND P1, PT, R4, 0x3, PT ;  /* 0x000000030400780c */ /* 0x000fe40003f26070 */
[----:B------:R-:W-:-:S11]  /*37c0*/  ISETP.NE.AND P2, PT, R0, RZ, PT ;  /* 0x000000ff0000720c */ /* 0x000fd60003f45270 */
[----:B------:R-:W-:Y:S05]  /*37d0*/  @!P1 BRA `(.L_x_57) ;  /* 0x0000000000a09947 */ /* 0x000fea0003800000 */
[----:B------:R-:W1:Y:S01]  /*37e0*/  LDC.64 R12, c[0x0][0x3e8] ;  /* 0x0000fa00ff0c7b82 */ /* 0x000e620000000a00 */
[----:B0-----:R-:W-:-:S04]  /*37f0*/  IMAD.IADD R9, R7, 0x1, R46 ;  /* 0x0000000107097824 */ /* 0x001fc800078e022e */
[----:B-1----:R-:W-:-:S05]  /*3800*/  IMAD.WIDE R12, R9, 0x4, R12 ;  /* 0x00000004090c7825 */ /* 0x002fca00078e020c */
[----:B------:R-:W3:Y:S04]  /*3810*/  LDG.E R8, desc[UR12][R12.64] ;  /* 0x0000000c0c087981 */ /* 0x000ee8000c1e1900 */
[----:B------:R-:W4:Y:S04]  /*3820*/  LDG.E R9, desc[UR12][R12.64+0x4] ;  /* 0x0000040c0c097981 */ /* 0x000f28000c1e1900 */
[----:B------:R-:W2:Y:S04]  /*3830*/  LDG.E R10, desc[UR12][R12.64+0x8] ;  /* 0x0000080c0c0a7981 */ /* 0x000ea8000c1e1900 */
[----:B------:R-:W2:Y:S01]  /*3840*/  LDG.E R37, desc[UR12][R12.64+0xc] ;  /* 0x00000c0c0c257981 */ /* 0x000ea2000c1e1900 */
[----:B---3--:R-:W-:-:S05]  /*3850*/  LEA R47, R8, UR8, 0x7 ;  /* 0x00000008082f7c11 */ /* 0x008fca000f8e38ff */
[----:B------:R-:W3:Y:S01]  /*3860*/  LDL.128 R32, [R47+0x40] ;  /* 0x000040002f207983 */ /* 0x000ee20000100c00 */
[----:B----4-:R-:W-:Y:S02]  /*3870*/  LEA R52, R9, UR8, 0x7 ;  /* 0x0000000809347c11 */ /* 0x010fe4000f8e38ff */
[----:B--2---:R-:W-:Y:S01]  /*3880*/  LEA R53, R10, UR8, 0x7 ;  /* 0x000000080a357c11 */ /* 0x004fe2000f8e38ff */
[----:B------:R-:W2:Y:S04]  /*3890*/  LDL.128 R16, [R47+0x50] ;  /* 0x000050002f107983 */ /* 0x000ea80000100c00 */
[----:B------:R-:W4:Y:S01]  /*38a0*/  LDL.128 R28, [R52+0x40] ;  /* 0x00004000341c7983 */ /* 0x000f220000100c00 */
[----:B------:R-:W-:-:S03]  /*38b0*/  LEA R37, R37, UR8, 0x7 ;  /* 0x0000000825257c11 */ /* 0x000fc6000f8e38ff */
[----:B------:R-:W2:Y:S04]  /*38c0*/  LDL.128 R24, [R53+0x40] ;  /* 0x0000400035187983 */ /* 0x000ea80000100c00 */
[----:B------:R-:W2:Y:S04]  /*38d0*/  LDL.128 R20, [R37+0x40] ;  /* 0x0000400025147983 */ /* 0x000ea80000100c00 */
[----:B------:R-:W2:Y:S04]  /*38e0*/  LDL.128 R8, [R52+0x50] ;  /* 0x0000500034087983 */ /* 0x000ea80000100c00 */
[----:B------:R-:W2:Y:S01]  /*38f0*/  LDL.128 R12, [R53+0x50] ;  /* 0x00005000350c7983 */ /* 0x000ea20000100c00 */
[----:B---3--:R-:W-:-:S08]  /*3900*/  DADD R32, RZ, R32 ;  /* 0x00000000ff207229 */ /* 0x008fd00000000020 */
[----:B------:R-:W-:Y:S02]  /*3910*/  DADD R48, R34, R32 ;  /* 0x0000000022307229 */ /* 0x000fe40000000020 */
[----:B------:R-:W3:Y:S01]  /*3920*/  LDL.128 R32, [R37+0x50] ;  /* 0x0000500025207983 */ /* 0x000ee20000100c00 */
[----:B----4-:R-:W-:Y:S02]  /*3930*/  DADD R28, RZ, R28 ;  /* 0x00000000ff1c7229 */ /* 0x010fe4000000001c */
[----:B--2---:R-:W-:-:S03]  /*3940*/  DADD R24, RZ, R24 ;  /* 0x00000000ff187229 */ /* 0x004fc60000000018 */
        /* <DEDUP_REMOVED lines=14> */
[----:B---3--:R-:W-:-:S08]  /*3a30*/  DADD R20, R20, R32 ;  /* 0x0000000014147229 */ /* 0x008fd00000000020 */
[----:B------:R-:W-:-:S08]  /*3a40*/  DADD R20, R34, R20 ;  /* 0x0000000022147229 */ /* 0x000fd00000000014 */
[----:B------:R-:W-:-:S11]  /*3a50*/  DMUL R50, R8, R20 ;  /* 0x0000001408327228 */ /* 0x000fd60000000000 */
.L_x_57:
[----:B------:R-:W-:Y:S05]  /*3a60*/  @!P2 BRA `(.L_x_56) ;  /* 0x000000000098a947 */ /* 0x000fea0003800000 */
[----:B------:R-:W-:Y:S02]  /*3a70*/  ISETP.NE.AND P1, PT, R5, RZ, PT ;  /* 0x000000ff0500720c */ /* 0x000fe40003f25270 */
[----:B------:R-:W-:-:S11]  /*3a80*/  ISETP.NE.AND P2, PT, R3, RZ, PT ;  /* 0x000000ff0300720c */ /* 0x000fd60003f45270 */
[----:B------:R-:W-:Y:S05]  /*3a90*/  @!P1 BRA `(.L_x_58) ;  /* 0x0000000000589947 */ /* 0x000fea0003800000 */
[----:B0-----:R-:W0:Y:S01]  /*3aa0*/  LDC.64 R8, c[0x0][0x3e8] ;  /* 0x0000fa00ff087b82 */ /* 0x001e220000000a00 */
[----:B------:R-:W-:-:S05]  /*3ab0*/  IADD3 R25, PT, PT, R7, R46, RZ ;  /* 0x0000002e07197210 */ /* 0x000fca0007ffe0ff */
[----:B0-----:R-:W-:-:S05]  /*3ac0*/  IMAD.WIDE R24, R25, 0x4, R8 ;  /* 0x0000000419187825 */ /* 0x001fca00078e0208 */
[----:B------:R-:W3:Y:S04]  /*3ad0*/  LDG.E R8, desc[UR12][R24.64] ;  /* 0x0000000c18087981 */ /* 0x000ee8000c1e1900 */
[----:B------:R-:W4:Y:S01]  /*3ae0*/  LDG.E R12, desc[UR12][R24.64+0x4] ;  /* 0x0000040c180c7981 */ /* 0x000f22000c1e1900 */
[----:B---3--:R-:W-:-:S05]  /*3af0*/  LEA R26, R8, UR8, 0x7 ;  /* 0x00000008081a7c11 */ /* 0x008fca000f8e38ff */
[----:B------:R-:W3:Y:S01]  /*3b00*/  LDL.128 R8, [R26+0x40] ;  /* 0x000040001a087983 */ /* 0x000ee20000100c00 */
[----:B----4-:R-:W-:-:S03]  /*3b10*/  LEA R27, R12, UR8, 0x7 ;  /* 0x000000080c1b7c11 */ /* 0x010fc6000f8e38ff */
[----:B------:R-:W4:Y:S04]  /*3b20*/  LDL.128 R16, [R26+0x50] ;  /* 0x000050001a107983 */ /* 0x000f280000100c00 */
[----:B------:R-:W2:Y:S04]  /*3b30*/  LDL.128 R12, [R27+0x40] ;  /* 0x000040001b0c7983 */ /* 0x000ea80000100c00 */
[----:B------:R-:W4:Y:S01]  /*3b40*/  LDL.128 R20, [R27+0x50] ;  /* 0x000050001b147983 */ /* 0x000f220000100c00 */
[----:B------:R-:W-:Y:S01]  /*3b50*/  VIADD R46, R46, 0x2 ;  /* 0x000000022e2e7836 */ /* 0x000fe20000000000 */
[----:B---3--:R-:W-:-:S02]  /*3b60*/  DADD R8, RZ, R8 ;  /* 0x00000000ff087229 */ /* 0x008fc40000000008 */
[----:B--2---:R-:W-:-:S06]  /*3b70*/  DADD R12, RZ, R12 ;  /* 0x00000000ff0c7229 */ /* 0x004fcc000000000c */
[----:B------:R-:W-:Y:S02]  /*3b80*/  DADD R8, R10, R8 ;  /* 0x000000000a087229 */ /* 0x000fe40000000008 */
[----:B------:R-:W-:-:S06]  /*3b90*/  DADD R12, R14, R12 ;  /* 0x000000000e0c7229 */ /* 0x000fcc000000000c */
[----:B----4-:R-:W-:Y:S02]  /*3ba0*/  DADD R8, R8, R16 ;  /* 0x0000000008087229 */ /* 0x010fe40000000010 */
[----:B------:R-:W-:-:S06]  /*3bb0*/  DADD R12, R12, R20 ;  /* 0x000000000c0c7229 */ /* 0x000fcc0000000014 */
[----:B------:R-:W-:Y:S02]  /*3bc0*/  DADD R8, R18, R8 ;  /* 0x0000000012087229 */ /* 0x000fe40000000008 */
[----:B------:R-:W-:-:S06]  /*3bd0*/  DADD R12, R22, R12 ;  /* 0x00000000160c7229 */ /* 0x000fcc000000000c */
[----:B-----5:R-:W-:-:S08]  /*3be0*/  DMUL R8, R50, R8 ;  /* 0x0000000832087228 */ /* 0x020fd00000000000 */
[----:B------:R-:W-:-:S11]  /*3bf0*/  DMUL R50, R8, R12 ;  /* 0x0000000c08327228 */ /* 0x000fd60000000000 */
.L_x_58:
[----:B------:R-:W-:Y:S05]  /*3c00*/  @!P2 BRA `(.L_x_56) ;  /* 0x000000000030a947 */ /* 0x000fea0003800000 */
[----:B------:R-:W1:Y:S01]  /*3c10*/  LDC.64 R16, c[0x0][0x3e8] ;  /* 0x0000fa00ff107b82 */ /* 0x000e620000000a00 */
[----:B0-----:R-:W-:-:S04]  /*3c20*/  IMAD.IADD R9, R7, 0x1, R46 ;  /* 0x0000000107097824 */ /* 0x001fc800078e022e */
[----:B-1----:R-:W-:-:S06]  /*3c30*/  IMAD.WIDE R16, R9, 0x4, R16 ;  /* 0x0000000409107825 */ /* 0x002fcc00078e0210 */
[----:B------:R-:W3:Y:S02]  /*3c40*/  LDG.E R16, desc[UR12][R16.64] ;  /* 0x0000000c10107981 */ /* 0x000ee4000c1e1900 */
[----:B---3--:R-:W-:-:S05]  /*3c50*/  LEA R18, R16, UR8, 0x7 ;  /* 0x0000000810127c11 */ /* 0x008fca000f8e38ff */
[----:B------:R-:W3:Y:S04]  /*3c60*/  LDL.128 R8, [R18+0x40] ;  /* 0x0000400012087983 */ /* 0x000ee80000100c00 */
[----:B------:R-:W4:Y:S01]  /*3c70*/  LDL.128 R12, [R18+0x50] ;  /* 0x00005000120c7983 */ /* 0x000f220000100c00 */
[----:B---3--:R-:W-:-:S08]  /*3c80*/  DADD R8, RZ, R8 ;  /* 0x00000000ff087229 */ /* 0x008fd00000000008 */
[----:B------:R-:W-:-:S08]  /*3c90*/  DADD R8, R10, R8 ;  /* 0x000000000a087229 */ /* 0x000fd00000000008 */
[----:B----4-:R-:W-:-:S08]  /*3ca0*/  DADD R8, R8, R12 ;  /* 0x0000000008087229 */ /* 0x010fd0000000000c */
[----:B------:R-:W-:-:S08]  /*3cb0*/  DADD R8, R14, R8 ;  /* 0x000000000e087229 */ /* 0x000fd00000000008 */
[----:B-----5:R-:W-:-:S11]  /*3cc0*/  DMUL R50, R50, R8 ;  /* 0x0000000832327228 */ /* 0x020fd60000000000 */
.L_x_56:
[----:B-----5:R1:W-:Y:S04]  /*3cd0*/  STL.64 [UR11+0x10], R50 ;  /* 0x00001032ff007987 */ /* 0x0203e80008100a0b */
[----:B--2---:R-:W5:Y:S01]  /*3ce0*/  LDL.64 R48, [UR10+0x18] ;  /* 0x0000180aff307983 */ /* 0x004f620008100a00 */
[----:B------:R-:W-:Y:S01]  /*3cf0*/  IMAD.MOV.U32 R46, RZ, RZ, RZ ;  /* 0x000000ffff2e7224 */ /* 0x000fe200078e00ff */
[----:B------:R-:W-:Y:S06]  /*3d00*/  @!P0 BRA `(.L_x_59) ;  /* 0x0000000400408947 */ /* 0x000fec0003800000 */
[----:B------:R-:W-:-:S05]  /*3d10*/  UMOV UR6, URZ ;  /* 0x000000ff00067c82 */ /* 0x000fca0008000000 */
.L_x_60:
        /* <DEDUP_REMOVED lines=79> */
.L_x_59:
[----:B------:R-:W-:-:S13]  /*4210*/  ISETP.NE.AND P0, PT, R6, RZ, PT ;  /* 0x000000ff0600720c */ /* 0x000fda0003f05270 */
        /* <DEDUP_REMOVED lines=44> */
.L_x_62:
        /* <DEDUP_REMOVED lines=15> */
[----:B------:R-:W-:Y:S01]  /*45d0*/  IADD3 R46, PT, PT, R46, 0x2, RZ ;  /* 0x000000022e2e7810 */ /* 0x000fe20007ffe0ff */
        /* <DEDUP_REMOVED lines=10> */
.L_x_63:
        /* <DEDUP_REMOVED lines=13> */
.L_x_61:
[----:B-----5:R2:W-:Y:S01]  /*4750*/  STL.64 [UR11+0x18], R48 ;  /* 0x00001830ff007987 */ /* 0x0205e20008100a0b */
[----:B------:R-:W-:Y:S05]  /*4760*/  BRA.U UP1, `(.L_x_64) ;  /* 0xffffffd501647547 */ /* 0x000fea000b83ffff */
[----:B------:R-:W5:Y:S04]  /*4770*/  LDL.128 R20, [UR15] ;  /* 0x0000000fff147983 */ /* 0x000f680008100c00 */
[----:B------:R-:W5:Y:S04]  /*4780*/  LDL.128 R24, [UR15+0x10] ;  /* 0x0000100fff187983 */ /* 0x000f680008100c00 */
[----:B------:R-:W5:Y:S04]  /*4790*/  LDL.128 R16, [UR15+0x20] ;  /* 0x0000200fff107983 */ /* 0x000f680008100c00 */
[----:B------:R-:W5:Y:S04]  /*47a0*/  LDL.128 R32, [UR15+0x30] ;  /* 0x0000300fff207983 */ /* 0x000f680008100c00 */
[----:B------:R-:W5:Y:S04]  /*47b0*/  LDL.128 R28, [UR15+0x40] ;  /* 0x0000400fff1c7983 */ /* 0x000f680008100c00 */
[----:B------:R-:W5:Y:S04]  /*47c0*/  LDL.128 R4, [UR15+0x50] ;  /* 0x0000500fff047983 */ /* 0x000f680008100c00 */
[----:B------:R-:W5:Y:S04]  /*47d0*/  LDL.128 R12, [UR15+0x60] ;  /* 0x0000600fff0c7983 */ /* 0x000f680008100c00 */
[----:B0-----:R-:W5:Y:S01]  /*47e0*/  LDL.128 R8, [UR15+0x70] ;  /* 0x0000700fff087983 */ /* 0x001f620008100c00 */
[----:B------:R-:W-:Y:S05]  /*47f0*/  BRA `(.L_x_65) ;  /* 0x0000000000807947 */ /* 0x000fea0003800000 */
.L_x_43:
[----:B-1----:R-:W-:Y:S01]  /*4800*/  IMAD.MOV.U32 R22, RZ, RZ, R14 ;  /* 0x000000ffff167224 */ /* 0x002fe200078e000e */
[----:B------:R-:W-:Y:S01]  /*4810*/  MOV R53, R13 ;  /* 0x0000000d00357202 */ /* 0x000fe20000000f00 */
[----:B------:R-:W-:Y:S01]  /*4820*/  IMAD.MOV.U32 R23, RZ, RZ, R15 ;  /* 0x000000ffff177224 */ /* 0x000fe200078e000f */
[----:B------:R0:W-:Y:S01]  /*4830*/  STL.128 [UR15+0x40], R12 ;  /* 0x0000400cff007987 */ /* 0x0001e20008100c0f */
[----:B------:R-:W-:Y:S01]  /*4840*/  IMAD.MOV.U32 R24, RZ, RZ, R8 ;  /* 0x000000ffff187224 */ /* 0x000fe200078e0008 */
[----:B------:R-:W-:Y:S01]  /*4850*/  MOV R28, R12 ;  /* 0x0000000c001c7202 */ /* 0x000fe20000000f00 */
[----:B------:R-:W-:Y:S01]  /*4860*/  IMAD.MOV.U32 R25, RZ, RZ, R9 ;  /* 0x000000ffff197224 */ /* 0x000fe200078e0009 */
[----:B------:R0:W-:Y:S01]  /*4870*/  STL.128 [UR15], R20 ;  /* 0x00000014ff007987 */ /* 0x0001e20008100c0f */
[----:B------:R-:W-:Y:S02]  /*4880*/  IMAD.MOV.U32 R26, RZ, RZ, R6 ;  /* 0x000000ffff1a7224 */ /* 0x000fe400078e0006 */
[----:B------:R-:W-:Y:S01]  /*4890*/  IMAD.MOV.U32 R27, RZ, RZ, R7 ;  /* 0x000000ffff1b7224 */ /* 0x000fe200078e0007 */
[----:B------:R0:W-:Y:S01]  /*48a0*/  STL.128 [UR15+0x50], R4 ;  /* 0x00005004ff007987 */ /* 0x0001e20008100c0f */
[----:B------:R-:W-:-:S02]  /*48b0*/  IMAD.MOV.U32 R52, RZ, RZ, R12 ;  /* 0x000000ffff347224 */ /* 0x000fc400078e000c */
[----:B------:R-:W-:Y:S01]  /*48c0*/  IMAD.MOV.U32 R54, RZ, RZ, R18 ;  /* 0x000000ffff367224 */ /* 0x000fe200078e0012 */
[----:B------:R0:W-:Y:S01]  /*48d0*/  STL.128 [UR15+0x10], R24 ;  /* 0x00001018ff007987 */ /* 0x0001e20008100c0f */
[----:B------:R-:W-:Y:S02]  /*48e0*/  IMAD.MOV.U32 R55, RZ, RZ, R19 ;  /* 0x000000ffff377224 */ /* 0x000fe400078e0013 */
[----:B------:R-:W-:Y:S01]  /*48f0*/  IMAD.MOV.U32 R48, RZ, RZ, R8 ;  /* 0x000000ffff307224 */ /* 0x000fe200078e0008 */
[----:B------:R0:W-:Y:S01]  /*4900*/  STL.128 [UR15+0x60], R12 ;  /* 0x0000600cff007987 */ /* 0x0001e20008100c0f */
        /* <DEDUP_REMOVED lines=10> */
[----:B------:R-:W-:Y:S02]  /*49b0*/  IMAD.MOV.U32 R35, RZ, RZ, R7 ;  /* 0x000000ffff237224 */ /* 0x000fe400078e0007 */
[----:B------:R-:W-:-:S02]  /*49c0*/  IMAD.MOV.U32 R32, RZ, RZ, R8 ;  /* 0x000000ffff207224 */ /* 0x000fc400078e0008 */
[----:B------:R-:W-:Y:S02]  /*49d0*/  IMAD.MOV.U32 R33, RZ, RZ, R9 ;  /* 0x000000ffff217224 */ /* 0x000fe400078e0009 */
[----:B------:R-:W-:Y:S02]  /*49e0*/  IMAD.MOV.U32 R16, RZ, RZ, R12 ;  /* 0x000000ffff107224 */ /* 0x000fe400078e000c */
[----:B------:R-:W-:-:S07]  /*49f0*/  IMAD.MOV.U32 R17, RZ, RZ, R13 ;  /* 0x000000ffff117224 */ /* 0x000fce00078e000d */
.L_x_65:
[----:B-----5:R-:W-:Y:S01]  /*4a00*/  DSETP.MAX.AND P0, P1, RZ, R20, PT ;  /* 0x00000014ff00722a */ /* 0x020fe2000390f000 */
[----:B------:R-:W-:Y:S01]  /*4a10*/  IMAD.MOV.U32 R0, RZ, RZ, RZ ;  /* 0x000000ffff007224 */ /* 0x000fe200078e00ff */
[----:B------:R-:W-:Y:S01]  /*4a20*/  MOV R37, R21 ;  /* 0x0000001500257202 */ /* 0x000fe20000000f00 */
[----:B------:R-:W-:Y:S01]  /*4a30*/  IMAD.MOV.U32 R2, RZ, RZ, RZ ;  /* 0x000000ffff027224 */ /* 0x000fe200078e00ff */
[----:B------:R-:W-:Y:S01]  /*4a40*/  UMOV UR10, 0xe48e0530 ;  /* 0xe48e0530000a7882 */ /* 0x000fe20000000000 */
[----:B------:R-:W-:Y:S01]  /*4a50*/  IMAD.MOV.U32 R3, RZ, RZ, R20 ;  /* 0x000000ffff037224 */ /* 0x000fe200078e0014 */
[----:B------:R-:W-:Y:S01]  /*4a60*/  FSEL R47, R0, R37, P0 ;  /* 0x00000025002f7208 */ /* 0x000fe20000000000 */
[----:B------:R-:W-:Y:S01]  /*4a70*/  UMOV UR11, 0x2b2bff2e ;  /* 0x2b2bff2e000b7882 */ /* 0x000fe20000000000 */
[----:B------:R-:W-:Y:S02]  /*4a80*/  BSSY.RECONVERGENT B0, `(.L_x_9) ;  /* 0x00000ff000007945 */ /* 0x000fe40003800200 */
[----:B------:R-:W-:-:S04]  /*4a90*/  SEL R2, R2, R3, P0 ;  /* 0x0000000302027207 */ /* 0x000fc80000000000 */
[----:B------:R-:W-:Y:S01]  /*4aa0*/  @P1 LOP3.LUT R47, R37, 0x80000, RZ, 0xfc, !PT ;  /* 0x00080000252f1812 */ /* 0x000fe200078efcff */
[----:B------:R-:W-:-:S04]  /*4ab0*/  IMAD.MOV.U32 R37, RZ, RZ, R22 ;  /* 0x000000ffff257224 */ /* 0x000fc800078e0016 */
[----:B------:R-:W-:Y:S02]  /*4ac0*/  IMAD.MOV.U32 R3, RZ, RZ, R47 ;  /* 0x000000ffff037224 */ /* 0x000fe400078e002f */
[----:B------:R-:W-:Y:S02]  /*4ad0*/  IMAD.MOV.U32 R47, RZ, RZ, R23 ;  /* 0x000000ffff2f7224 */ /* 0x000fe400078e0017 */
[----:B------:R-:W-:Y:S02]  /*4ae0*/  IMAD.MOV.U32 R0, RZ, RZ, R3 ;  /* 0x000000ffff007224 */ /* 0x000fe400078e0003 */
[----:B------:R-:W-:-:S06]  /*4af0*/  DSETP.MAX.AND P0, P1, R2, R22, PT ;  /* 0x000000160200722a */ /* 0x000fcc000390f000 */
[----:B0-2---:R-:W-:Y:S02]  /*4b00*/  FSEL R49, R0, R47, P0 ;  /* 0x0000002f00317208 */ /* 0x005fe40000000000 */
[----:B------:R-:W-:Y:S01]  /*4b10*/  SEL R2, R2, R37, P0 ;  /* 0x0000002502027207 */ /* 0x000fe20000000000 */
[----:B------:R-:W-:-:S05]  /*4b20*/  IMAD.MOV.U32 R37, RZ, RZ, R24 ;  /* 0x000000ffff257224 */ /* 0x000fca00078e0018 */
[----:B------:R-:W-:Y:S01]  /*4b30*/  @P1 LOP3.LUT R49, R47, 0x80000, RZ, 0xfc, !PT ;  /* 0x000800002f311812 */ /* 0x000fe200078efcff */
[----:B------:R-:W-:-:S04]  /*4b40*/  IMAD.MOV.U32 R47, RZ, RZ, R25 ;  /* 0x000000ffff2f7224 */ /* 0x000fc800078e0019 */
[----:B------:R-:W-:-:S05]  /*4b50*/  IMAD.MOV.U32 R3, RZ, RZ, R49 ;  /* 0x000000ffff037224 */ /* 0x000fca00078e0031 */
[----:B------:R-:W-:Y:S01]  /*4b60*/  MOV R0, R3 ;  /* 0x0000000300007202 */ /* 0x000fe20000000f00 */
[----:B------:R-:W-:-:S06]  /*4b70*/  DSETP.MAX.AND P0, P1, R2, R24, PT ;  /* 0x000000180200722a */ /* 0x000fcc000390f000 */
[----:B------:R-:W-:Y:S02]  /*4b80*/  FSEL R49, R0, R47, P0 ;  /* 0x0000002f00317208 */ /* 0x000fe40000000000 */
[----:B------:R-:W-:Y:S01]  /*4b90*/  SEL R2, R2, R37, P0 ;  /* 0x0000002502027207 */ /* 0x000fe20000000000 */
[----:B------:R-:W-:-:S05]  /*4ba0*/  IMAD.MOV.U32 R37, RZ, RZ, R26 ;  /* 0x000000ffff257224 */ /* 0x000fca00078e001a */
[----:B------:R-:W-:Y:S01]  /*4bb0*/  @P1 LOP3.LUT R49, R47, 0x80000, RZ, 0xfc, !PT ;  /* 0x000800002f311812 */ /* 0x000fe200078efcff */
[----:B------:R-:W-:-:S04]  /*4bc0*/  IMAD.MOV.U32 R47, RZ, RZ, R27 ;  /* 0x000000ffff2f7224 */ /* 0x000fc800078e001b */
[----:B------:R-:W-:-:S04]  /*4bd0*/  IMAD.MOV.U32 R3, RZ, RZ, R49 ;  /* 0x000000ffff037224 */ /* 0x000fc800078e0031 */
[----:B------:R-:W-:Y:S02]  /*4be0*/  IMAD.MOV.U32 R0, RZ, RZ, R3 ;  /* 0x000000ffff007224 */ /* 0x000fe400078e0003 */
[----:B------:R-:W-:-:S06]  /*4bf0*/  DSETP.MAX.AND P0, P1, R2, R26, PT ;  /* 0x0000001a0200722a */ /* 0x000fcc000390f000 */
[----:B------:R-:W-:Y:S02]  /*4c00*/  FSEL R49, R0, R47, P0 ;  /* 0x0000002f00317208 */ /* 0x000fe40000000000 */
[----:B------:R-:W-:Y:S02]  /*4c10*/  SEL R2, R2, R37, P0 ;  /* 0x0000002502027207 */ /* 0x000fe40000000000 */
[----:B------:R-:W-:-:S04]  /*4c20*/  MOV R37, R16 ;  /* 0x0000001000257202 */ /* 0x000fc80000000f00 */
[----:B------:R-:W-:Y:S01]  /*4c30*/  @P1 LOP3.LUT R49, R47, 0x80000, RZ, 0xfc, !PT ;  /* 0x000800002f311812 */ /* 0x000fe200078efcff */
[----:B------:R-:W-:-:S04]  /*4c40*/  IMAD.MOV.U32 R47, RZ, RZ, R17 ;  /* 0x000000ffff2f7224 */ /* 0x000fc800078e0011 */
[----:B------:R-:W-:-:S04]  /*4c50*/  IMAD.MOV.U32 R3, RZ, RZ, R49 ;  /* 0x000000ffff037224 */ /* 0x000fc800078e0031 */
[----:B------:R-:W-:Y:S02]  /*4c60*/  IMAD.MOV.U32 R0, RZ, RZ, R3 ;  /* 0x000000ffff007224 */ /* 0x000fe400078e0003 */
        /* <DEDUP_REMOVED lines=21> */
[----:B------:R-:W-:-:S03]  /*4dc0*/  IMAD.MOV.U32 R47, RZ, RZ, R35 ;  /* 0x000000ffff2f7224 */ /* 0x000fc600078e0023 */
[----:B------:R-:W-:-:S05]  /*4dd0*/  MOV R3, R49 ;  /* 0x0000003100037202 */ /* 0x000fca0000000f00 */
[----:B------:R-:W-:Y:S01]  /*4de0*/  IMAD.MOV.U32 R0, RZ, RZ, R3 ;  /* 0x000000ffff007224 */ /* 0x000fe200078e0003 */
        /* <DEDUP_REMOVED lines=12> */
[----:B------:R-:W-:Y:S02]  /*4eb0*/  @P1 LOP3.LUT R49, R47, 0x80000, RZ, 0xfc, !PT ;  /* 0x000800002f311812 */ /* 0x000fe400078efcff */
[----:B------:R-:W-:-:S03]  /*4ec0*/  MOV R47, R31 ;  /* 0x0000001f002f7202 */ /* 0x000fc60000000f00 */
        /* <DEDUP_REMOVED lines=52> */
[----:B------:R-:W-:-:S06]  /*5210*/  SEL R36, R2, R37, P0 ;  /* 0x0000002502247207 */ /* 0x000fcc0000000000 */
[----:B------:R-:W-:-:S04]  /*5220*/  @P1 LOP3.LUT R49, R47, 0x80000, RZ, 0xfc, !PT ;  /* 0x000800002f311812 */ /* 0x000fc800078efcff */
[----:B------:R-:W-:-:S06]  /*5230*/  MOV R37, R49 ;  /* 0x0000003100257202 */ /* 0x000fcc0000000f00 */
[----:B------:R-:W-:-:S06]  /*5240*/  DSETP.GEU.AND P0, PT, R36, UR10, PT ;  /* 0x0000000a24007e2a */ /* 0x000fcc000bf0e000 */
[----:B------:R-:W-:-:S14]  /*5250*/  DSETP.LEU.OR P0, PT, R36, RZ, P0 ;  /* 0x000000ff2400722a */ /* 0x000fdc000070b400 */
[----:B------:R-:W-:Y:S05]  /*5260*/  @P0 BRA `(.L_x_66) ;  /* 0x0000000800000947 */ /* 0x000fea0003800000 */
[----:B------:R-:W0:Y:S01]  /*5270*/  MUFU.RCP64H R3, R37 ;  /* 0x0000002500037308 */ /* 0x000e220000001800 */
[----:B------:R-:W-:Y:S01]  /*5280*/  VIADD R2, R37, 0x300402 ;  /* 0x0030040225027836 */ /* 0x000fe20000000000 */
[----:B------:R-:W-:Y:S04]  /*5290*/  BSSY.RECONVERGENT B1, `(.L_x_67) ;  /* 0x0000010000017945 */ /* 0x000fe80003800200 */
[----:B------:R-:W-:Y:S01]  /*52a0*/  FSETP.GEU.AND P0, PT, |R2|, 5.8789094863358348022e-39, PT ;  /* 0x004004020200780b */ /* 0x000fe20003f0e200 */
[----:B0-----:R-:W-:-:S08]  /*52b0*/  DFMA R46, -R36, R2, 1 ;  /* 0x3ff00000242e742b */ /* 0x001fd00000000102 */
[----:B------:R-:W-:-:S08]  /*52c0*/  DFMA R46, R46, R46, R46 ;  /* 0x0000002e2e2e722b */ /* 0x000fd0000000002e */
[----:B------:R-:W-:Y:S01]  /*52d0*/  DFMA R46, R2, R46, R2 ;  /* 0x0000002e022e722b */ /* 0x000fe20000000002 */
[----:B------:R-:W-:-:S05]  /*52e0*/  IMAD.U32 R3, RZ, RZ, UR14 ;  /* 0x0000000eff037e24 */ /* 0x000fca000f8e00ff */
[----:B------:R-:W-:Y:S02]  /*52f0*/  LEA R3, R3, UR8, 0x7 ;  /* 0x0000000803037c11 */ /* 0x000fe4000f8e38ff */
[----:B------:R-:W-:-:S08]  /*5300*/  DFMA R48, -R36, R46, 1 ;  /* 0x3ff000002430742b */ /* 0x000fd0000000012e */
[----:B------:R-:W-:Y:S01]  /*5310*/  DFMA R46, R46, R48, R46 ;  /* 0x000000302e2e722b */ /* 0x000fe2000000002e */
[----:B------:R-:W-:Y:S10]  /*5320*/  @P0 BRA `(.L_x_68) ;  /* 0x0000000000180947 */ /* 0x000ff40003800000 */
[----:B------:R-:W-:Y:S02]  /*5330*/  LOP3.LUT R48, R37, 0x7fffffff, RZ, 0xc0, !PT ;  /* 0x7fffffff25307812 */ /* 0x000fe400078ec0ff */
[----:B------:R-:W-:-:S03]  /*5340*/  MOV R0, 0x5370 ;  /* 0x0000537000007802 */ /* 0x000fc60000000f00 */
[----:B------:R-:W-:-:S07]  /*5350*/  VIADD R48, R48, 0xfff00000 ;  /* 0xfff0000030307836 */ /* 0x000fce0000000000 */
[----:B-1----:R-:W-:Y:S05]  /*5360*/  CALL.REL.NOINC `($__internal_0_$__cuda_sm20_dblrcp_rn_slowpath_v3) ;  /* 0x0000001400147944 */ /* 0x002fea0003c00000 */
[----:B------:R-:W-:Y:S02]  /*5370*/  IMAD.MOV.U32 R46, RZ, RZ, R50 ;  /* 0x000000ffff2e7224 */ /* 0x000fe400078e0032 */
[----:B------:R-:W-:-:S07]  /*5380*/  IMAD.MOV.U32 R47, RZ, RZ, R51 ;  /* 0x000000ffff2f7224 */ /* 0x000fce00078e0033 */
.L_x_68:
[----:B------:R-:W-:Y:S05]  /*5390*/  BSYNC.RECONVERGENT B1 ;  /* 0x0000000000017941 */ /* 0x000fea0003800200 */
.L_x_67:
[----:B------:R-:W-:Y:S01]  /*53a0*/  ISETP.GT.AND P0, PT, R37, 0xfffff, PT ;  /* 0x000fffff2500780c */ /* 0x000fe20003f04270 */
[----:B------:R-:W-:Y:S01]  /*53b0*/  IMAD.MOV.U32 R0, RZ, RZ, R37 ;  /* 0x000000ffff007224 */ /* 0x000fe200078e0025 */
[C---:B------:R-:W-:Y:S01]  /*53c0*/  DMUL R20, R46.reuse, R20 ;  /* 0x000000142e147228 */ /* 0x040fe20000000000 */
[----:B------:R-:W-:Y:S01]  /*53d0*/  IMAD.MOV.U32 R2, RZ, RZ, R36 ;  /* 0x000000ffff027224 */ /* 0x000fe200078e0024 */
[C---:B------:R-:W-:Y:S01]  /*53e0*/  DMUL R22, R46.reuse, R22 ;  /* 0x000000162e167228 */ /* 0x040fe20000000000 */
[----:B------:R-:W-:Y:S01]  /*53f0*/  BSSY.RECONVERGENT B1, `(.L_x_69) ;  /* 0x0000065000017945 */ /* 0x000fe20003800200 */
[C---:B------:R-:W-:Y:S02]  /*5400*/  DMUL R24, R46.reuse, R24 ;  /* 0x000000182e187228 */ /* 0x040fe40000000000 */
[C---:B------:R-:W-:Y:S02]  /*5410*/  DMUL R26, R46.reuse, R26 ;  /* 0x0000001a2e1a7228 */ /* 0x040fe40000000000 */
[C---:B------:R-:W-:Y:S01]  /*5420*/  DMUL R16, R46.reuse, R16 ;  /* 0x000000102e107228 */ /* 0x040fe20000000000 */
[----:B------:R0:W-:Y:S01]  /*5430*/  STL.128 [R3], R20 ;  /* 0x0000001403007387 */ /* 0x0001e20000100c00 */
[----:B------:R-:W-:-:S02]  /*5440*/  DMUL R18, R46, R18 ;  /* 0x000000122e127228 */ /* 0x000fc40000000000 */
[----:B------:R-:W-:Y:S01]  /*5450*/  @!P0 DMUL R36, R36, 1.80143985094819840000e+16 ;  /* 0x4350000024248828 */ /* 0x000fe20000000000 */
[----:B------:R2:W-:Y:S01]  /*5460*/  STL.128 [R3+0x10], R24 ;  /* 0x0000101803007387 */ /* 0x0005e20000100c00 */
[C---:B------:R-:W-:Y:S02]  /*5470*/  DMUL R32, R46.reuse, R32 ;  /* 0x000000202e207228 */ /* 0x040fe40000000000 */
[C---:B------:R-:W-:Y:S01]  /*5480*/  DMUL R34, R46.reuse, R34 ;  /* 0x000000222e227228 */ /* 0x040fe20000000000 */
[----:B------:R2:W-:Y:S01]  /*5490*/  STL.128 [R3+0x20], R16 ;  /* 0x0000201003007387 */ /* 0x0005e20000100c00 */
[C---:B------:R-:W-:Y:S02]  /*54a0*/  DMUL R28, R46.reuse, R28 ;  /* 0x0000001c2e1c7228 */ /* 0x040fe40000000000 */
[C---:B------:R-:W-:Y:S02]  /*54b0*/  DMUL R30, R46.reuse, R30 ;  /* 0x0000001e2e1e7228 */ /* 0x040fe40000000000 */
[C---:B------:R-:W-:Y:S01]  /*54c0*/  DMUL R4, R46.reuse, R4 ;  /* 0x000000042e047228 */ /* 0x040fe20000000000 */
[----:B------:R-:W-:Y:S01]  /*54d0*/  @!P0 MOV R0, R37 ;  /* 0x0000002500008202 */ /* 0x000fe20000000f00 */
[C---:B------:R-:W-:Y:S01]  /*54e0*/  DMUL R6, R46.reuse, R6 ;  /* 0x000000062e067228 */ /* 0x040fe20000000000 */
[----:B------:R2:W-:Y:S01]  /*54f0*/  STL.128 [R3+0x30], R32 ;  /* 0x0000302003007387 */ /* 0x0005e20000100c00 */
[C---:B------:R-:W-:Y:S01]  /*5500*/  DMUL R12, R46.reuse, R12 ;  /* 0x0000000c2e0c7228 */ /* 0x040fe20000000000 */
[----:B0-----:R-:W-:Y:S01]  /*5510*/  IMAD.MOV.U32 R21, RZ, RZ, -0x3ff ;  /* 0xfffffc01ff157424 */ /* 0x001fe200078e00ff */
[C---:B------:R-:W-:Y:S01]  /*5520*/  DMUL R14, R46.reuse, R14 ;  /* 0x0000000e2e0e7228 */ /* 0x040fe20000000000 */
[----:B------:R2:W-:Y:S01]  /*5530*/  STL.128 [R3+0x40], R28 ;  /* 0x0000401c03007387 */ /* 0x0005e20000100c00 */
[C---:B------:R-:W-:Y:S01]  /*5540*/  DMUL R8, R46.reuse, R8 ;  /* 0x000000082e087228 */ /* 0x040fe20000000000 */
[----:B------:R-:W-:Y:S01]  /*5550*/  VIADD R20, R0, 0xffffffff ;  /* 0xffffffff00147836 */ /* 0x000fe20000000000 */
[----:B------:R-:W-:Y:S01]  /*5560*/  DMUL R10, R46, R10 ;  /* 0x0000000a2e0a7228 */ /* 0x000fe20000000000 */
[----:B------:R2:W-:Y:S01]  /*5570*/  STL.128 [R3+0x50], R4 ;  /* 0x0000500403007387 */ /* 0x0005e20000100c00 */
[----:B------:R-:W-:-:S02]  /*5580*/  @!P0 IMAD.MOV.U32 R21, RZ, RZ, -0x435 ;  /* 0xfffffbcbff158424 */ /* 0x000fc400078e00ff */
[----:B------:R-:W-:Y:S01]  /*5590*/  ISETP.GT.U32.AND P1, PT, R20, 0x7feffffe, PT ;  /* 0x7feffffe1400780c */ /* 0x000fe20003f24070 */
[----:B------:R2:W-:Y:S01]  /*55a0*/  STL.128 [R3+0x60], R12 ;  /* 0x0000600c03007387 */ /* 0x0005e20000100c00 */
[----:B------:R-:W-:-:S03]  /*55b0*/  @!P0 IMAD.MOV.U32 R2, RZ, RZ, R36 ;  /* 0x000000ffff028224 */ /* 0x000fc600078e0024 */
[----:B------:R2:W-:Y:S08]  /*55c0*/  STL.128 [R3+0x70], R8 ;  /* 0x0000700803007387 */ /* 0x0005f00000100c00 */
[----:B------:R-:W-:Y:S05]  /*55d0*/  @P1 BRA `(.L_x_70) ;  /* 0x0000000400001947 */ /* 0x000fea0003800000 */
[C---:B--2---:R-:W-:Y:S01]  /*55e0*/  LOP3.LUT R3, R0.reuse, 0xfffff, RZ, 0xc0, !PT ;  /* 0x000fffff00037812 */ /* 0x044fe200078ec0ff */
[----:B------:R-:W-:Y:S01]  /*55f0*/  IMAD.MOV.U32 R4, RZ, RZ, RZ ;  /* 0x000000ffff047224 */ /* 0x000fe200078e00ff */
[----:B------:R-:W-:Y:S01]  /*5600*/  MOV R12, 0x8b7a8b04 ;  /* 0x8b7a8b04000c7802 */ /* 0x000fe20000000f00 */
[----:B------:R-:W-:Y:S01]  /*5610*/  IMAD.MOV.U32 R13, RZ, RZ, 0x3ed0ee25 ;  /* 0x3ed0ee25ff0d7424 */ /* 0x000fe200078e00ff */
[----:B------:R-:W-:Y:S01]  /*5620*/  LOP3.LUT R3, R3, 0x3ff00000, RZ, 0xfc, !PT ;  /* 0x3ff0000003037812 */ /* 0x000fe200078efcff */
[----:B------:R-:W-:Y:S01]  /*5630*/  UMOV UR10, 0x3ae80f1e ;  /* 0x3ae80f1e000a7882 */ /* 0x000fe20000000000 */
[----:B------:R-:W-:Y:S01]  /*5640*/  UMOV UR11, 0x3eb1380b ;  /* 0x3eb1380b000b7882 */ /* 0x000fe20000000000 */
[----:B------:R-:W-:Y:S01]  /*5650*/  LEA.HI R0, R0, R21, RZ, 0xc ;  /* 0x0000001500007211 */ /* 0x000fe200078f60ff */
[----:B------:R-:W-:Y:S01]  /*5660*/  IMAD.MOV.U32 R15, RZ, RZ, 0x43300000 ;  /* 0x43300000ff0f7424 */ /* 0x000fe200078e00ff */
[----:B------:R-:W-:Y:S01]  /*5670*/  ISETP.GE.U32.AND P0, PT, R3, 0x3ff6a09f, PT ;  /* 0x3ff6a09f0300780c */ /* 0x000fe20003f06070 */
[----:B------:R-:W-:Y:S01]  /*5680*/  UMOV UR16, 0x80000000 ;  /* 0x8000000000107882 */ /* 0x000fe20000000000 */
[----:B------:R-:W-:-:S11]  /*5690*/  UMOV UR17, 0x43300000 ;  /* 0x4330000000117882 */ /* 0x000fd60000000000 */
[----:B------:R-:W-:Y:S02]  /*56a0*/  @P0 VIADD R5, R3, 0xfff00000 ;  /* 0xfff0000003050836 */ /* 0x000fe40000000000 */
[----:B------:R-:W-:Y:S02]  /*56b0*/  @P0 VIADD R0, R0, 0x1 ;  /* 0x0000000100000836 */ /* 0x000fe40000000000 */
[----:B------:R-:W-:-:S03]  /*56c0*/  @P0 IMAD.MOV.U32 R3, RZ, RZ, R5 ;  /* 0x000000ffff030224 */ /* 0x000fc600078e0005 */
[----:B------:R-:W-:-:S03]  /*56d0*/  LOP3.LUT R14, R0, 0x80000000, RZ, 0x3c, !PT ;  /* 0x80000000000e7812 */ /* 0x000fc600078e3cff */
[C---:B------:R-:W-:Y:S02]  /*56e0*/  DADD R10, R2.reuse, 1 ;  /* 0x3ff00000020a7429 */ /* 0x040fe40000000000 */
[----:B------:R-:W-:Y:S02]  /*56f0*/  DADD R8, R2, -1 ;  /* 0xbff0000002087429 */ /* 0x000fe40000000000 */
[----:B------:R-:W-:Y:S01]  /*5700*/  DADD R14, R14, -UR16 ;  /* 0x800000100e0e7e29 */ /* 0x000fe20008000000 */
[----:B------:R-:W-:Y:S01]  /*5710*/  UMOV UR16, 0xfefa39ef ;  /* 0xfefa39ef00107882 */ /* 0x000fe20000000000 */
[----:B------:R-:W0:Y:S01]  /*5720*/  MUFU.RCP64H R5, R11 ;  /* 0x0000000b00057308 */ /* 0x000e220000001800 */
[----:B------:R-:W-:Y:S01]  /*5730*/  UMOV UR17, 0x3fe62e42 ;  /* 0x3fe62e4200117882 */ /* 0x000fe20000000000 */
[----:B0-----:R-:W-:-:S08]  /*5740*/  DFMA R6, -R10, R4, 1 ;  /* 0x3ff000000a06742b */ /* 0x001fd00000000104 */
[----:B------:R-:W-:-:S08]  /*5750*/  DFMA R6, R6, R6, R6 ;  /* 0x000000060606722b */ /* 0x000fd00000000006 */
[----:B------:R-:W-:-:S08]  /*5760*/  DFMA R4, R4, R6, R4 ;  /* 0x000000060404722b */ /* 0x000fd00000000004 */
[----:B------:R-:W-:-:S08]  /*5770*/  DMUL R2, R8, R4 ;  /* 0x0000000408027228 */ /* 0x000fd00000000000 */
[----:B------:R-:W-:-:S08]  /*5780*/  DFMA R2, R8, R4, R2 ;  /* 0x000000040802722b */ /* 0x000fd00000000002 */
[----:B------:R-:W-:-:S08]  /*5790*/  DMUL R6, R2, R2 ;  /* 0x0000000202067228 */ /* 0x000fd00000000000 */
[----:B------:R-:W-:Y:S01]  /*57a0*/  DFMA R10, R6, UR10, R12 ;  /* 0x0000000a060a7c2b */ /* 0x000fe2000800000c */
[----:B------:R-:W-:Y:S01]  /*57b0*/  UMOV UR10, 0x9f02676f ;  /* 0x9f02676f000a7882 */ /* 0x000fe20000000000 */
[----:B------:R-:W-:Y:S01]  /*57c0*/  UMOV UR11, 0x3ef3b266 ;  /* 0x3ef3b266000b7882 */ /* 0x000fe20000000000 */
[----:B------:R-:W-:-:S05]  /*57d0*/  DADD R12, R8, -R2 ;  /* 0x00000000080c7229 */ /* 0x000fca0000000802 */
[----:B------:R-:W-:Y:S01]  /*57e0*/  DFMA R10, R6, R10, UR10 ;  /* 0x0000000a060a7e2b */ /* 0x000fe2000800000a */
[----:B------:R-:W-:Y:S01]  /*57f0*/  UMOV UR10, 0xa9ab0956 ;  /* 0xa9ab0956000a7882 */ /* 0x000fe20000000000 */
[----:B------:R-:W-:Y:S01]  /*5800*/  UMOV UR11, 0x3f1745cb ;  /* 0x3f1745cb000b7882 */ /* 0x000fe20000000000 */
[----:B------:R-:W-:-:S05]  /*5810*/  DADD R12, R12, R12 ;  /* 0x000000000c0c7229 */ /* 0x000fca000000000c */
[----:B------:R-:W-:Y:S01]  /*5820*/  DFMA R10, R6, R10, UR10 ;  /* 0x0000000a060a7e2b */ /* 0x000fe2000800000a */
[----:B------:R-:W-:Y:S01]  /*5830*/  UMOV UR10, 0x2d1b5154 ;  /* 0x2d1b5154000a7882 */ /* 0x000fe20000000000 */
[----:B------:R-:W-:Y:S01]  /*5840*/  UMOV UR11, 0x3f3c71c7 ;  /* 0x3f3c71c7000b7882 */ /* 0x000fe20000000000 */
[----:B------:R-:W-:Y:S02]  /*5850*/  DFMA R12, R8, -R2, R12 ;  /* 0x80000002080c722b */ /* 0x000fe4000000000c */
[----:B------:R-:W-:-:S03]  /*5860*/  DFMA R8, R14, UR16, R2 ;  /* 0x000000100e087c2b */ /* 0x000fc60008000002 */
[----:B------:R-:W-:Y:S01]  /*5870*/  DFMA R10, R6, R10, UR10 ;  /* 0x0000000a060a7e2b */ /* 0x000fe2000800000a */
[----:B------:R-:W-:Y:S01]  /*5880*/  UMOV UR10, 0x923be72d ;  /* 0x923be72d000a7882 */ /* 0x000fe20000000000 */
[----:B------:R-:W-:Y:S01]  /*5890*/  UMOV UR11, 0x3f624924 ;  /* 0x3f624924000b7882 */ /* 0x000fe20000000000 */
[----:B------:R-:W-:-:S05]  /*58a0*/  DMUL R12, R4, R12 ;  /* 0x0000000c040c7228 */ /* 0x000fca0000000000 */
        /* <DEDUP_REMOVED lines=8> */
[----:B------:R-:W-:Y:S02]  /*5930*/  UMOV UR11, 0x3fe62e42 ;  /* 0x3fe62e42000b7882 */ /* 0x000fe40000000000 */
[----:B------:R-:W-:Y:S01]  /*5940*/  DFMA R16, R14, -UR10, R8 ;  /* 0x8000000a0e107c2b */ /* 0x000fe20008000008 */
[----:B------:R-:W-:Y:S01]  /*5950*/  UMOV UR10, 0x3b39803f ;  /* 0x3b39803f000a7882 */ /* 0x000fe20000000000 */
[----:B------:R-:W-:Y:S02]  /*5960*/  UMOV UR11, 0x3c7abc9e ;  /* 0x3c7abc9e000b7882 */ /* 0x000fe40000000000 */
[----:B------:R-:W-:-:S04]  /*5970*/  DMUL R10, R6, R10 ;  /* 0x0000000a060a7228 */ /* 0x000fc80000000000 */
[----:B------:R-:W-:-:S04]  /*5980*/  DADD R16, -R2, R16 ;  /* 0x0000000002107229 */ /* 0x000fc80000000110 */
[----:B------:R-:W-:-:S08]  /*5990*/  DFMA R10, R2, R10, R12 ;  /* 0x0000000a020a722b */ /* 0x000fd0000000000c */
[----:B------:R-:W-:-:S08]  /*59a0*/  DADD R10, R10, -R16 ;  /* 0x000000000a0a7229 */ /* 0x000fd00000000810 */
[----:B------:R-:W-:-:S08]  /*59b0*/  DFMA R10, R14, UR10, R10 ;  /* 0x0000000a0e0a7c2b */ /* 0x000fd0000800000a */
[----:B------:R-:W-:Y:S01]  /*59c0*/  DADD R8, R8, R10 ;  /* 0x0000000008087229 */ /* 0x000fe2000000000a */
[----:B------:R-:W-:Y:S10]  /*59d0*/  BRA `(.L_x_71) ;  /* 0x0000000000187947 */ /* 0x000ff40003800000 */
.L_x_70:
[----:B------:R-:W-:Y:S01]  /*59e0*/  IMAD.MOV.U32 R2, RZ, RZ, 0x0 ;  /* 0x00000000ff027424 */ /* 0x000fe200078e00ff */
[----:B------:R-:W-:Y:S01]  /*59f0*/  LOP3.LUT P0, RZ, R37, 0x7fffffff, RZ, 0xc0, !PT ;  /* 0x7fffffff25ff7812 */ /* 0x000fe2000780c0ff */
[----:B--2---:R-:W-:-:S06]  /*5a00*/  IMAD.MOV.U32 R3, RZ, RZ, 0x7ff00000 ;  /* 0x7ff00000ff037424 */ /* 0x004fcc00078e00ff */
[----:B------:R-:W-:-:S10]  /*5a10*/  DFMA R2, R36, R2, +INF ;  /* 0x7ff000002402742b */ /* 0x000fd40000000002 */
[----:B------:R-:W-:Y:S02]  /*5a20*/  FSEL R8, R2, RZ, P0 ;  /* 0x000000ff02087208 */ /* 0x000fe40000000000 */
[----:B------:R-:W-:-:S07]  /*5a30*/  FSEL R9, R3, -QNAN , P0 ;  /* 0xfff0000003097808 */ /* 0x000fce0000000000 */
.L_x_71:
[----:B------:R-:W-:Y:S05]  /*5a40*/  BSYNC.RECONVERGENT B1 ;  /* 0x0000000000017941 */ /* 0x000fea0003800200 */
.L_x_69:
[----:B------:R-:W-:-:S09]  /*5a50*/  ULEA UR5, UR14, UR7, 0x3 ;  /* 0x000000070e057291 */ /* 0x000fd2000f8e18ff */
[----:B------:R0:W-:Y:S03]  /*5a60*/  STL.64 [UR5], R8 ;  /* 0x00000008ff007987 */ /* 0x0001e60008100a05 */
.L_x_66:
[----:B------:R-:W-:Y:S05]  /*5a70*/  BSYNC.RECONVERGENT B0 ;  /* 0x0000000000007941 */ /* 0x000fea0003800200 */
.L_x_9:
[----:B------:R-:W-:Y:S05]  /*5a80*/  BRA.U UP0, `(.L_x_72) ;  /* 0xffffffb100887547 */ /* 0x000fea000b83ffff */
.L_x_1:
[----:B0--3--:R-:W0:Y:S01]  /*5a90*/  LDC.64 R2, c[0x0][0x3f0] ;  /* 0x0000fc00ff027b82 */ /* 0x009e220000000a00 */
[----:B------:R-:W3:Y:S01]  /*5aa0*/  LDCU UR5, c[0x0][0x384] ;  /* 0x00007080ff0577ac */ /* 0x000ee20008000800 */
[----:B0-----:R-:W1:Y:S02]  /*5ab0*/  LDG.E R2, desc[UR12][R2.64] ;  /* 0x0000000c02027981 */ /* 0x001e64000c1e1900 */
[----:B-12-4-:R-:W-:-:S05]  /*5ac0*/  LEA R0, R2, UR8, 0x7 ;  /* 0x0000000802007c11 */ /* 0x016fca000f8e38ff */
[----:B------:R-:W2:Y:S04]  /*5ad0*/  LDL.128 R32, [R0] ;  /* 0x0000000000207983 */ /* 0x000ea80000100c00 */
[----:B------:R-:W4:Y:S04]  /*5ae0*/  LDL.128 R28, [R0+0x20] ;  /* 0x00002000001c7983 */ /* 0x000f280000100c00 */
[----:B------:R-:W4:Y:S04]  /*5af0*/  LDL.128 R24, [R0+0x10] ;  /* 0x0000100000187983 */ /* 0x000f280000100c00 */
[----:B------:R-:W4:Y:S04]  /*5b00*/  LDL.128 R20, [R0+0x40] ;  /* 0x0000400000147983 */ /* 0x000f280000100c00 */
[----:B------:R-:W4:Y:S04]  /*5b10*/  LDL.128 R16, [R0+0x30] ;  /* 0x0000300000107983 */ /* 0x000f280000100c00 */
[----:B------:R-:W4:Y:S04]  /*5b20*/  LDL.128 R12, [R0+0x60] ;  /* 0x00006000000c7983 */ /* 0x000f280000100c00 */
[----:B------:R-:W4:Y:S04]  /*5b30*/  LDL.128 R8, [R0+0x50] ;  /* 0x0000500000087983 */ /* 0x000f280000100c00 */
[----:B------:R-:W4:Y:S01]  /*5b40*/  LDL.128 R4, [R0+0x70] ;  /* 0x0000700000047983 */ /* 0x000f220000100c00 */
[----:B---3--:R-:W-:Y:S01]  /*5b50*/  UISETP.GE.AND UP0, UPT, UR5, 0x1, UPT ;  /* 0x000000010500788c */ /* 0x008fe2000bf06270 */
[----:B------:R-:W-:Y:S01]  /*5b60*/  CS2R R2, SRZ ;  /* 0x0000000000027805 */ /* 0x000fe2000001ff00 */
[----:B--2---:R-:W-:-:S02]  /*5b70*/  DADD R32, RZ, R32 ;  /* 0x00000000ff207229 */ /* 0x004fc40000000020 */
[----:B----4-:R-:W-:-:S06]  /*5b80*/  DADD R28, RZ, R28 ;  /* 0x00000000ff1c7229 */ /* 0x010fcc000000001c */
[----:B------:R-:W-:Y:S02]  /*5b90*/  DADD R32, R34, R32 ;  /* 0x0000000022207229 */ /* 0x000fe40000000020 */
[----:B------:R-:W-:Y:S02]  /*5ba0*/  DADD R28, R30, R28 ;  /* 0x000000001e1c7229 */ /* 0x000fe4000000001c */
[----:B------:R-:W-:-:S04]  /*5bb0*/  DADD R20, RZ, R20 ;  /* 0x00000000ff147229 */ /* 0x000fc80000000014 */
[----:B------:R-:W-:Y:S02]  /*5bc0*/  DADD R24, R32, R24 ;  /* 0x0000000020187229 */ /* 0x000fe40000000018 */
[----:B------:R-:W-:Y:S02]  /*5bd0*/  DADD R16, R28, R16 ;  /* 0x000000001c107229 */ /* 0x000fe40000000010 */
[----:B------:R-:W-:-:S04]  /*5be0*/  DADD R12, RZ, R12 ;  /* 0x00000000ff0c7229 */ /* 0x000fc8000000000c */
[----:B------:R-:W-:Y:S02]  /*5bf0*/  DADD R24, R26, R24 ;  /* 0x000000001a187229 */ /* 0x000fe40000000018 */
[----:B------:R-:W-:Y:S02]  /*5c00*/  DADD R20, R22, R20 ;  /* 0x0000000016147229 */ /* 0x000fe40000000014 */
[----:B------:R-:W-:Y:S02]  /*5c10*/  DADD R16, R18, R16 ;  /* 0x0000000012107229 */ /* 0x000fe40000000010 */
[----:B------:R-:W-:Y:S02]  /*5c20*/  DADD R12, R14, R12 ;  /* 0x000000000e0c7229 */ /* 0x000fe4000000000c */
[----:B-----5:R-:W-:Y:S02]  /*5c30*/  DFMA R24, R24, R44, RZ ;  /* 0x0000002c1818722b */ /* 0x020fe400000000ff */
[----:B------:R-:W-:-:S04]  /*5c40*/  DADD R8, R20, R8 ;  /* 0x0000000014087229 */ /* 0x000fc80000000008 */
[----:B------:R-:W-:Y:S02]  /*5c50*/  DADD R4, R12, R4 ;  /* 0x000000000c047229 */ /* 0x000fe40000000004 */
[----:B------:R-:W-:Y:S02]  /*5c60*/  DFMA R16, R16, R42, R24 ;  /* 0x0000002a1010722b */ /* 0x000fe40000000018 */
[----:B------:R-:W-:-:S04]  /*5c70*/  DADD R8, R10, R8 ;  /* 0x000000000a087229 */ /* 0x000fc80000000008 */
[----:B------:R-:W-:-:S04]  /*5c80*/  DADD R4, R6, R4 ;  /* 0x0000000006047229 */ /* 0x000fc80000000004 */
[----:B------:R-:W-:-:S08]  /*5c90*/  DFMA R8, R8, R40, R16 ;  /* 0x000000280808722b */ /* 0x000fd00000000010 */
[----:B------:R-:W-:Y:S01]  /*5ca0*/  DFMA R38, R4, R38, R8 ;  /* 0x000000260426722b */ /* 0x000fe20000000008 */
[----:B------:R-:W-:Y:S10]  /*5cb0*/  BRA.U !UP0, `(.L_x_73) ;  /* 0x00000005083c7547 */ /* 0x000ff4000b800000 */
[----:B------:R-:W-:Y:S01]  /*5cc0*/  UISETP.GE.U32.AND UP1, UPT, UR5, 0x10, UPT ;  /* 0x000000100500788c */ /* 0x000fe2000bf26070 */
[----:B------:R-:W-:Y:S01]  /*5cd0*/  CS2R R2, SRZ ;  /* 0x0000000000027805 */ /* 0x000fe2000001ff00 */
[----:B------:R-:W-:Y:S01]  /*5ce0*/  ULOP3.LUT UR6, UR5, 0xf, URZ, 0xc0, !UPT ;  /* 0x0000000f05067892 */ /* 0x000fe2000f8ec0ff */
[----:B------:R-:W-:-:S03]  /*5cf0*/  UMOV UR4, URZ ;  /* 0x000000ff00047c82 */ /* 0x000fc60008000000 */
[----:B------:R-:W-:-:S03]  /*5d00*/  UISETP.NE.AND UP0, UPT, UR6, URZ, UPT ;  /* 0x000000ff0600728c */ /* 0x000fc6000bf05270 */
[----:B------:R-:W-:Y:S08]  /*5d10*/  BRA.U !UP1, `(.L_x_74) ;  /* 0x0000000109807547 */ /* 0x000ff0000b800000 */
[----:B------:R-:W-:Y:S01]  /*5d20*/  ULOP3.LUT UR4, UR5, 0x7ffffff0, URZ, 0xc0, !UPT ;  /* 0x7ffffff005047892 */ /* 0x000fe2000f8ec0ff */
[----:B------:R-:W-:Y:S01]  /*5d30*/  VIADD R0, R1, 0x4040 ;  /* 0x0000404001007836 */ /* 0x000fe20000000000 */
[----:B------:R-:W-:Y:S02]  /*5d40*/  CS2R R2, SRZ ;  /* 0x0000000000027805 */ /* 0x000fe4000001ff00 */
[----:B------:R-:W-:-:S12]  /*5d50*/  UIADD3 UR8, UPT, UPT, -UR4, URZ, URZ ;  /* 0x000000ff04087290 */ /* 0x000fd8000fffe1ff */
.L_x_75:
[----:B------:R-:W2:Y:S04]  /*5d60*/  LDL.128 R32, [R0+-0x40] ;  /* 0xffffc00000207983 */ /* 0x000ea80000100c00 */
[----:B------:R-:W3:Y:S04]  /*5d70*/  LDL.128 R28, [R0+-0x30] ;  /* 0xffffd000001c7983 */ /* 0x000ee80000100c00 */
[----:B------:R-:W4:Y:S04]  /*5d80*/  LDL.128 R24, [R0+-0x20] ;  /* 0xffffe00000187983 */ /* 0x000f280000100c00 */
[----:B------:R-:W5:Y:S04]  /*5d90*/  LDL.128 R20, [R0+-0x10] ;  /* 0xfffff00000147983 */ /* 0x000f680000100c00 */
[----:B------:R-:W5:Y:S04]  /*5da0*/  LDL.128 R16, [R0] ;  /* 0x0000000000107983 */ /* 0x000f680000100c00 */
[----:B------:R-:W5:Y:S04]  /*5db0*/  LDL.128 R12, [R0+0x10] ;  /* 0x00001000000c7983 */ /* 0x000f680000100c00 */
[----:B------:R-:W5:Y:S04]  /*5dc0*/  LDL.128 R8, [R0+0x20] ;  /* 0x0000200000087983 */ /* 0x000f680000100c00 */
[----:B------:R0:W5:Y:S01]  /*5dd0*/  LDL.128 R4, [R0+0x30] ;  /* 0x0000300000047983 */ /* 0x0001620000100c00 */
[----:B------:R-:W-:-:S04]  /*5de0*/  UIADD3 UR8, UPT, UPT, UR8, 0x10, URZ ;  /* 0x0000001008087890 */ /* 0x000fc8000fffe0ff */
[----:B------:R-:W-:Y:S01]  /*5df0*/  UISETP.NE.AND UP1, UPT, UR8, URZ, UPT ;  /* 0x000000ff0800728c */ /* 0x000fe2000bf25270 */
[----:B0-----:R-:W-:Y:S01]  /*5e00*/  VIADD R0, R0, 0x80 ;  /* 0x0000008000007836 */ /* 0x001fe20000000000 */
[----:B--2---:R-:W-:-:S08]  /*5e10*/  DADD R32, R32, R2 ;  /* 0x0000000020207229 */ /* 0x004fd00000000002 */
[----:B------:R-:W-:-:S08]  /*5e20*/  DADD R32, R34, R32 ;  /* 0x0000000022207229 */ /* 0x000fd00000000020 */
[----:B---3--:R-:W-:-:S08]  /*5e30*/  DADD R28, R32, R28 ;  /* 0x00000000201c7229 */ /* 0x008fd0000000001c */
[----:B------:R-:W-:-:S08]  /*5e40*/  DADD R28, R30, R28 ;  /* 0x000000001e1c7229 */ /* 0x000fd0000000001c */
[----:B----4-:R-:W-:-:S08]  /*5e50*/  DADD R24, R28, R24 ;  /* 0x000000001c187229 */ /* 0x010fd00000000018 */
[----:B------:R-:W-:-:S08]  /*5e60*/  DADD R24, R26, R24 ;  /* 0x000000001a187229 */ /* 0x000fd00000000018 */
[----:B-----5:R-:W-:-:S08]  /*5e70*/  DADD R20, R24, R20 ;  /* 0x0000000018147229 */ /* 0x020fd00000000014 */
[----:B------:R-:W-:-:S08]  /*5e80*/  DADD R20, R22, R20 ;  /* 0x0000000016147229 */ /* 0x000fd00000000014 */
[----:B------:R-:W-:-:S08]  /*5e90*/  DADD R16, R20, R16 ;  /* 0x0000000014107229 */ /* 0x000fd00000000010 */
[----:B------:R-:W-:-:S08]  /*5ea0*/  DADD R16, R18, R16 ;  /* 0x0000000012107229 */ /* 0x000fd00000000010 */
[----:B------:R-:W-:-:S08]  /*5eb0*/  DADD R12, R16, R12 ;  /* 0x00000000100c7229 */ /* 0x000fd0000000000c */
[----:B------:R-:W-:-:S08]  /*5ec0*/  DADD R12, R14, R12 ;  /* 0x000000000e0c7229 */ /* 0x000fd0000000000c */
[----:B------:R-:W-:-:S08]  /*5ed0*/  DADD R8, R12, R8 ;  /* 0x000000000c087229 */ /* 0x000fd00000000008 */
[----:B------:R-:W-:-:S08]  /*5ee0*/  DADD R8, R10, R8 ;  /* 0x000000000a087229 */ /* 0x000fd00000000008 */
[----:B------:R-:W-:-:S08]  /*5ef0*/  DADD R4, R8, R4 ;  /* 0x0000000008047229 */ /* 0x000fd00000000004 */
[----:B------:R-:W-:Y:S01]  /*5f00*/  DADD R2, R6, R4 ;  /* 0x0000000006027229 */ /* 0x000fe20000000004 */
[----:B------:R-:W-:Y:S10]  /*5f10*/  BRA.U UP1, `(.L_x_75) ;  /* 0xfffffffd01907547 */ /* 0x000ff4000b83ffff */
.L_x_74:
[----:B------:R-:W-:Y:S05]  /*5f20*/  BRA.U !UP0, `(.L_x_73) ;  /* 0x0000000108a07547 */ /* 0x000fea000b800000 */
[----:B------:R-:W-:Y:S02]  /*5f30*/  UISETP.GE.U32.AND UP0, UPT, UR6, 0x8, UPT ;  /* 0x000000080600788c */ /* 0x000fe4000bf06070 */
[----:B------:R-:W-:-:S04]  /*5f40*/  ULOP3.LUT UR8, UR5, 0x7, URZ, 0xc0, !UPT ;  /* 0x0000000705087892 */ /* 0x000fc8000f8ec0ff */
[----:B------:R-:W-:-:S03]  /*5f50*/  UISETP.NE.AND UP1, UPT, UR8, URZ, UPT ;  /* 0x000000ff0800728c */ /* 0x000fc6000bf25270 */
[----:B------:R-:W-:Y:S08]  /*5f60*/  BRA.U !UP0, `(.L_x_76) ;  /* 0x0000000108387547 */ /* 0x000ff0000b800000 */
[----:B------:R-:W-:-:S09]  /*5f70*/  ULEA UR6, UR4, UR7, 0x3 ;  /* 0x0000000704067291 */ /* 0x000fd2000f8e18ff */
[----:B------:R-:W2:Y:S04]  /*5f80*/  LDL.128 R8, [UR6] ;  /* 0x00000006ff087983 */ /* 0x000ea80008100c00 */
[----:B------:R-:W3:Y:S04]  /*5f90*/  LDL.128 R12, [UR6+0x10] ;  /* 0x00001006ff0c7983 */ /* 0x000ee80008100c00 */
[----:B------:R-:W4:Y:S04]  /*5fa0*/  LDL.128 R16, [UR6+0x20] ;  /* 0x00002006ff107983 */ /* 0x000f280008100c00 */
[----:B------:R-:W5:Y:S01]  /*5fb0*/  LDL.128 R4, [UR6+0x30] ;  /* 0x00003006ff047983 */ /* 0x000f620008100c00 */
[----:B------:R-:W-:Y:S01]  /*5fc0*/  UIADD3 UR4, UPT, UPT, UR4, 0x8, URZ ;  /* 0x0000000804047890 */ /* 0x000fe2000fffe0ff */
[----:B--2---:R-:W-:-:S08]  /*5fd0*/  DADD R8, R2, R8 ;  /* 0x0000000002087229 */ /* 0x004fd00000000008 */
[----:B------:R-:W-:-:S08]  /*5fe0*/  DADD R8, R8, R10 ;  /* 0x0000000008087229 */ /* 0x000fd0000000000a */
[----:B---3--:R-:W-:-:S08]  /*5ff0*/  DADD R8, R8, R12 ;  /* 0x0000000008087229 */ /* 0x008fd0000000000c */
[----:B------:R-:W-:-:S08]  /*6000*/  DADD R8, R8, R14 ;  /* 0x0000000008087229 */ /* 0x000fd0000000000e */
[----:B----4-:R-:W-:-:S08]  /*6010*/  DADD R8, R8, R16 ;  /* 0x0000000008087229 */ /* 0x010fd00000000010 */
[----:B------:R-:W-:-:S08]  /*6020*/  DADD R8, R8, R18 ;  /* 0x0000000008087229 */ /* 0x000fd00000000012 */
[----:B-----5:R-:W-:-:S08]  /*6030*/  DADD R4, R8, R4 ;  /* 0x0000000008047229 */ /* 0x020fd00000000004 */
[----:B------:R-:W-:-:S11]  /*6040*/  DADD R2, R4, R6 ;  /* 0x0000000004027229 */ /* 0x000fd60000000006 */
.L_x_76:
[----:B------:R-:W-:Y:S05]  /*6050*/  BRA.U !UP1, `(.L_x_73) ;  /* 0x0000000109547547 */ /* 0x000fea000b800000 */
[----:B------:R-:W-:Y:S02]  /*6060*/  UISETP.GE.U32.AND UP0, UPT, UR8, 0x4, UPT ;  /* 0x000000040800788c */ /* 0x000fe4000bf06070 */
[----:B------:R-:W-:-:S04]  /*6070*/  ULOP3.LUT UR5, UR5, 0x3, URZ, 0xc0, !UPT ;  /* 0x0000000305057892 */ /* 0x000fc8000f8ec0ff */
[----:B------:R-:W-:-:S03]  /*6080*/  UISETP.NE.AND UP1, UPT, UR5, URZ, UPT ;  /* 0x000000ff0500728c */ /* 0x000fc6000bf25270 */
[----:B------:R-:W-:Y:S08]  /*6090*/  BRA.U !UP0, `(.L_x_77) ;  /* 0x0000000108207547 */ /* 0x000ff0000b800000 */
[----:B------:R-:W-:-:S09]  /*60a0*/  ULEA UR6, UR4, UR7, 0x3 ;  /* 0x0000000704067291 */ /* 0x000fd2000f8e18ff */
[----:B------:R-:W2:Y:S04]  /*60b0*/  LDL.128 R4, [UR6] ;  /* 0x00000006ff047983 */ /* 0x000ea80008100c00 */
[----:B------:R-:W3:Y:S01]  /*60c0*/  LDL.128 R8, [UR6+0x10] ;  /* 0x00001006ff087983 */ /* 0x000ee20008100c00 */
[----:B------:R-:W-:Y:S01]  /*60d0*/  UIADD3 UR4, UPT, UPT, UR4, 0x4, URZ ;  /* 0x0000000404047890 */ /* 0x000fe2000fffe0ff */
[----:B--2---:R-:W-:-:S08]  /*60e0*/  DADD R4, R2, R4 ;  /* 0x0000000002047229 */ /* 0x004fd00000000004 */
[----:B------:R-:W-:-:S08]  /*60f0*/  DADD R4, R4, R6 ;  /* 0x0000000004047229 */ /* 0x000fd00000000006 */
[----:B---3--:R-:W-:-:S08]  /*6100*/  DADD R4, R4, R8 ;  /* 0x0000000004047229 */ /* 0x008fd00000000008 */
[----:B------:R-:W-:-:S11]  /*6110*/  DADD R2, R4, R10 ;  /* 0x0000000004027229 */ /* 0x000fd6000000000a */
.L_x_77:
[----:B------:R-:W-:Y:S05]  /*6120*/  BRA.U !UP1, `(.L_x_73) ;  /* 0x0000000109207547 */ /* 0x000fea000b800000 */
[----:B------:R-:W-:Y:S02]  /*6130*/  UIMAD UR7, UR4, 0x8, UR7 ;  /* 0x00000008040778a4 */ /* 0x000fe4000f8e0207 */
[----:B------:R-:W-:-:S12]  /*6140*/  UIADD3 UR4, UPT, UPT, -UR5, URZ, URZ ;  /* 0x000000ff05047290 */ /* 0x000fd8000fffe1ff */
.L_x_78:
[----:B------:R-:W2:Y:S01]  /*6150*/  LDL.64 R4, [UR7] ;  /* 0x00000007ff047983 */ /* 0x000ea20008100a00 */
[----:B------:R-:W-:Y:S02]  /*6160*/  UIADD3 UR4, UPT, UPT, UR4, 0x1, URZ ;  /* 0x0000000104047890 */ /* 0x000fe4000fffe0ff */
[----:B------:R-:W-:Y:S02]  /*6170*/  UIADD3 UR7, UPT, UPT, UR7, 0x8, URZ ;  /* 0x0000000807077890 */ /* 0x000fe4000fffe0ff */
[----:B------:R-:W-:Y:S01]  /*6180*/  UISETP.NE.AND UP0, UPT, UR4, URZ, UPT ;  /* 0x000000ff0400728c */ /* 0x000fe2000bf05270 */
[----:B--2---:R-:W-:-:S08]  /*6190*/  DADD R2, R4, R2 ;  /* 0x0000000004027229 */ /* 0x004fd00000000002 */
[----:B------:R-:W-:Y:S05]  /*61a0*/  BRA.U UP0, `(.L_x_78) ;  /* 0xfffffffd00e87547 */ /* 0x000fea000b83ffff */
.L_x_73:
[----:B------:R-:W0:Y:S01]  /*61b0*/  S2R R7, SR_TID.X ;  /* 0x0000000000077919 */ /* 0x000e220000002100 */
[----:B------:R-:W0:Y:S08]  /*61c0*/  S2UR UR4, SR_CTAID.X ;  /* 0x00000000000479c3 */ /* 0x000e300000002500 */
[----:B------:R-:W0:Y:S08]  /*61d0*/  LDC R0, c[0x0][0x360] ;  /* 0x0000d800ff007b82 */ /* 0x000e300000000800 */
[----:B------:R-:W1:Y:S01]  /*61e0*/  LDC.64 R4, c[0x0][0x3a0] ;  /* 0x0000e800ff047b82 */ /* 0x000e620000000a00 */
[----:B0-----:R-:W-:-:S04]  /*61f0*/  IMAD R0, R0, UR4, R7 ;  /* 0x0000000400007c24 */ /* 0x001fc8000f8e0207 */
[----:B-1----:R-:W-:-:S06]  /*6200*/  IMAD.WIDE R4, R0, 0x4, R4 ;  /* 0x0000000400047825 */ /* 0x002fcc00078e0204 */
[----:B------:R0:W5:Y:S01]  /*6210*/  LDG.E R4, desc[UR12][R4.64] ;  /* 0x0000000c04047981 */ /* 0x000162000c1e1900 */
[----:B------:R-:W-:Y:S01]  /*6220*/  ISETP.GT.AND P0, PT, R39, 0xfffff, PT ;  /* 0x000fffff2700780c */ /* 0x000fe20003f04270 */
[----:B------:R-:W-:Y:S01]  /*6230*/  IMAD.MOV.U32 R6, RZ, RZ, R38 ;  /* 0x000000ffff067224 */ /* 0x000fe200078e0026 */
[----:B------:R-:W-:Y:S01]  /*6240*/  MOV R18, R39 ;  /* 0x0000002700127202 */ /* 0x000fe20000000f00 */
[----:B------:R-:W-:Y:S01]  /*6250*/  BSSY.RECONVERGENT B0, `(.L_x_79) ;  /* 0x000004f000007945 */ /* 0x000fe20003800200 */
[----:B------:R-:W-:-:S09]  /*6260*/  IMAD.MOV.U32 R19, RZ, RZ, -0x3ff ;  /* 0xfffffc01ff137424 */ /* 0x000fd200078e00ff */
[----:B------:R-:W-:Y:S01]  /*6270*/  @!P0 DMUL R38, R38, 1.80143985094819840000e+16 ;  /* 0x4350000026268828 */ /* 0x000fe20000000000 */
[----:B------:R-:W-:-:S09]  /*6280*/  @!P0 IMAD.MOV.U32 R19, RZ, RZ, -0x435 ;  /* 0xfffffbcbff138424 */ /* 0x000fd200078e00ff */
[----:B------:R-:W-:Y:S02]  /*6290*/  @!P0 IMAD.MOV.U32 R18, RZ, RZ, R39 ;  /* 0x000000ffff128224 */ /* 0x000fe400078e0027 */
[----:B------:R-:W-:Y:S02]  /*62a0*/  @!P0 IMAD.MOV.U32 R6, RZ, RZ, R38 ;  /* 0x000000ffff068224 */ /* 0x000fe400078e0026 */
[----:B------:R-:W-:-:S05]  /*62b0*/  VIADD R7, R18, 0xffffffff ;  /* 0xffffffff12077836 */ /* 0x000fca0000000000 */
[----:B------:R-:W-:-:S13]  /*62c0*/  ISETP.GT.U32.AND P1, PT, R7, 0x7feffffe, PT ;  /* 0x7feffffe0700780c */ /* 0x000fda0003f24070 */
[----:B0-----:R-:W-:Y:S05]  /*62d0*/  @P1 BRA `(.L_x_80) ;  /* 0x0000000400001947 */ /* 0x001fea0003800000 */
[C---:B------:R-:W-:Y:S01]  /*62e0*/  LOP3.LUT R5, R18.reuse, 0xfffff, RZ, 0xc0, !PT ;  /* 0x000fffff12057812 */ /* 0x040fe200078ec0ff */
[----:B------:R-:W-:Y:S01]  /*62f0*/  IMAD.MOV.U32 R12, RZ, RZ, RZ ;  /* 0x000000ffff0c7224 */ /* 0x000fe200078e00ff */
[----:B------:R-:W-:Y:S01]  /*6300*/  UMOV UR4, 0x3ae80f1e ;  /* 0x3ae80f1e00047882 */ /* 0x000fe20000000000 */
[----:B------:R-:W-:Y:S01]  /*6310*/  IMAD.MOV.U32 R16, RZ, RZ, -0x748574fc ;  /* 0x8b7a8b04ff107424 */ /* 0x000fe200078e00ff */
[----:B------:R-:W-:Y:S01]  /*6320*/  LOP3.LUT R7, R5, 0x3ff00000, RZ, 0xfc, !PT ;  /* 0x3ff0000005077812 */ /* 0x000fe200078efcff */
[----:B------:R-:W-:Y:S01]  /*6330*/  IMAD.MOV.U32 R17, RZ, RZ, 0x3ed0ee25 ;  /* 0x3ed0ee25ff117424 */ /* 0x000fe200078e00ff */
[----:B------:R-:W-:Y:S01]  /*6340*/  UMOV UR5, 0x3eb1380b ;  /* 0x3eb1380b00057882 */ /* 0x000fe20000000000 */
[----:B------:R-:W-:Y:S01]  /*6350*/  LEA.HI R18, R18, R19, RZ, 0xc ;  /* 0x0000001312127211 */ /* 0x000fe200078f60ff */
[----:B------:R-:W-:Y:S01]  /*6360*/  IMAD.MOV.U32 R19, RZ, RZ, 0x43300000 ;  /* 0x43300000ff137424 */ /* 0x000fe200078e00ff */
[----:B------:R-:W-:Y:S01]  /*6370*/  ISETP.GE.U32.AND P0, PT, R7, 0x3ff6a09f, PT ;  /* 0x3ff6a09f0700780c */ /* 0x000fe20003f06070 */
[----:B------:R-:W-:Y:S01]  /*6380*/  UMOV UR6, 0x80000000 ;  /* 0x8000000000067882 */ /* 0x000fe20000000000 */
[----:B------:R-:W-:-:S11]  /*6390*/  UMOV UR7, 0x43300000 ;  /* 0x4330000000077882 */ /* 0x000fd60000000000 */
[----:B------:R-:W-:Y:S02]  /*63a0*/  @P0 VIADD R5, R7, 0xfff00000 ;  /* 0xfff0000007050836 */ /* 0x000fe40000000000 */
[----:B------:R-:W-:-:S03]  /*63b0*/  @P0 VIADD R18, R18, 0x1 ;  /* 0x0000000112120836 */ /* 0x000fc60000000000 */
[----:B------:R-:W-:Y:S02]  /*63c0*/  @P0 MOV R7, R5 ;  /* 0x0000000500070202 */ /* 0x000fe40000000f00 */
[----:B------:R-:W-:-:S04]  /*63d0*/  LOP3.LUT R18, R18, 0x80000000, RZ, 0x3c, !PT ;  /* 0x8000000012127812 */ /* 0x000fc800078e3cff */
[----:B------:R-:W-:Y:S02]  /*63e0*/  DADD R10, R6, 1 ;  /* 0x3ff00000060a7429 */ /* 0x000fe40000000000 */
[----:B------:R-:W-:Y:S01]  /*63f0*/  DADD R18, R18, -UR6 ;  /* 0x8000000612127e29 */ /* 0x000fe20008000000 */
[----:B------:R-:W-:Y:S01]  /*6400*/  UMOV UR6, 0xfefa39ef ;  /* 0xfefa39ef00067882 */ /* 0x000fe20000000000 */
[----:B------:R-:W-:Y:S02]  /*6410*/  UMOV UR7, 0x3fe62e42 ;  /* 0x3fe62e4200077882 */ /* 0x000fe40000000000 */
[----:B------:R-:W0:Y:S02]  /*6420*/  MUFU.RCP64H R13, R11 ;  /* 0x0000000b000d7308 */ /* 0x000e240000001800 */
[----:B0-----:R-:W-:-:S08]  /*6430*/  DFMA R8, -R10, R12, 1 ;  /* 0x3ff000000a08742b */ /* 0x001fd0000000010c */
[----:B------:R-:W-:Y:S02]  /*6440*/  DFMA R14, R8, R8, R8 ;  /* 0x00000008080e722b */ /* 0x000fe40000000008 */
[----:B------:R-:W-:-:S06]  /*6450*/  DADD R8, R6, -1 ;  /* 0xbff0000006087429 */ /* 0x000fcc0000000000 */
        /* <DEDUP_REMOVED lines=40> */
.L_x_80:
[----:B------:R-:W-:Y:S01]  /*66e0*/  IMAD.MOV.U32 R6, RZ, RZ, 0x0 ;  /* 0x00000000ff067424 */ /* 0x000fe200078e00ff */
[----:B------:R-:W-:Y:S01]  /*66f0*/  LOP3.LUT P0, RZ, R39, 0x7fffffff, RZ, 0xc0, !PT ;  /* 0x7fffffff27ff7812 */ /* 0x000fe2000780c0ff */
[----:B------:R-:W-:-:S06]  /*6700*/  IMAD.MOV.U32 R7, RZ, RZ, 0x7ff00000 ;  /* 0x7ff00000ff077424 */ /* 0x000fcc00078e00ff */
[----:B------:R-:W-:-:S10]  /*6710*/  DFMA R6, R38, R6, +INF ;  /* 0x7ff000002606742b */ /* 0x000fd40000000006 */
[----:B------:R-:W-:Y:S02]  /*6720*/  FSEL R8, R6, RZ, P0 ;  /* 0x000000ff06087208 */ /* 0x000fe40000000000 */
[----:B------:R-:W-:-:S07]  /*6730*/  FSEL R9, R7, -QNAN , P0 ;  /* 0xfff0000007097808 */ /* 0x000fce0000000000 */
.L_x_81:
[----:B------:R-:W-:Y:S05]  /*6740*/  BSYNC.RECONVERGENT B0 ;  /* 0x0000000000007941 */ /* 0x000fea0003800200 */
.L_x_79:
[----:B------:R-:W0:Y:S01]  /*6750*/  LDC.64 R6, c[0x0][0x400] ;  /* 0x00010000ff067b82 */ /* 0x000e220000000a00 */
[----:B-----5:R-:W1:Y:S01]  /*6760*/  I2F.F64 R4, R4 ;  /* 0x0000000400047312 */ /* 0x020e620000201c00 */
[----:B------:R-:W-:-:S08]  /*6770*/  DADD R8, R8, R2 ;  /* 0x0000000008087229 */ /* 0x000fd00000000002 */
[----:B-1----:R-:W-:Y:S01]  /*6780*/  DMUL R8, R8, R4 ;  /* 0x0000000408087228 */ /* 0x002fe20000000000 */
[----:B0-----:R-:W-:-:S06]  /*6790*/  IMAD.WIDE R2, R0, 0x8, R6 ;  /* 0x0000000800027825 */ /* 0x001fcc00078e0206 */
[----:B------:R-:W-:Y:S01]  /*67a0*/  STG.E.64 desc[UR12][R2.64], R8 ;  /* 0x0000000802007986 */ /* 0x000fe2000c101b0c */
[----:B------:R-:W-:Y:S05]  /*67b0*/  EXIT ;  /* 0x000000000000794d */ /* 0x000fea0003800000 */
        .weak           $__internal_0_$__cuda_sm20_dblrcp_rn_slowpath_v3
        .type           $__internal_0_$__cuda_sm20_dblrcp_rn_slowpath_v3,@function
        .size           $__internal_0_$__cuda_sm20_dblrcp_rn_slowpath_v3,(.L_x_87 - $__internal_0_$__cuda_sm20_dblrcp_rn_slowpath_v3)
$__internal_0_$__cuda_sm20_dblrcp_rn_slowpath_v3:
[----:B------:R-:W-:Y:S01]  /*67c0*/  DSETP.GTU.AND P0, PT, |R36|, +INF , PT ;  /* 0x7ff000002400742a */ /* 0x000fe20003f0c200 */
[----:B------:R-:W-:-:S13]  /*67d0*/  BSSY.RECONVERGENT B2, `(.L_x_82) ;  /* 0x0000022000027945 */ /* 0x000fda0003800200 */
[----:B------:R-:W-:Y:S05]  /*67e0*/  @P0 BRA `(.L_x_83) ;  /* 0x0000000000780947 */ /* 0x000fea0003800000 */
[----:B------:R-:W-:-:S04]  /*67f0*/  LOP3.LUT R46, R37, 0x7fffffff, RZ, 0xc0, !PT ;  /* 0x7fffffff252e7812 */ /* 0x000fc800078ec0ff */
[----:B------:R-:W-:-:S04]  /*6800*/  IADD3 R2, PT, PT, R46, -0x1, RZ ;  /* 0xffffffff2e027810 */ /* 0x000fc80007ffe0ff */
[----:B------:R-:W-:-:S13]  /*6810*/  ISETP.GE.U32.AND P0, PT, R2, 0x7fefffff, PT ;  /* 0x7fefffff0200780c */ /* 0x000fda0003f06070 */
[----:B------:R-:W-:Y:S01]  /*6820*/  @P0 LOP3.LUT R51, R37, 0x7ff00000, RZ, 0x3c, !PT ;  /* 0x7ff0000025330812 */ /* 0x000fe200078e3cff */
[----:B------:R-:W-:Y:S01]  /*6830*/  @P0 IMAD.MOV.U32 R50, RZ, RZ, RZ ;  /* 0x000000ffff320224 */ /* 0x000fe200078e00ff */
[----:B------:R-:W-:Y:S06]  /*6840*/  @P0 BRA `(.L_x_84) ;  /* 0x0000000000680947 */ /* 0x000fec0003800000 */
[----:B------:R-:W-:-:S13]  /*6850*/  ISETP.GE.U32.AND P0, PT, R46, 0x1000001, PT ;  /* 0x010000012e00780c */ /* 0x000fda0003f06070 */
[----:B------:R-:W-:Y:S05]  /*6860*/  @!P0 BRA `(.L_x_85) ;  /* 0x0000000000348947 */ /* 0x000fea0003800000 */
[----:B------:R-:W-:Y:S02]  /*6870*/  VIADD R47, R37, 0xc0200000 ;  /* 0xc0200000252f7836 */ /* 0x000fe40000000000 */
[----:B------:R-:W-:Y:S02]  /*6880*/  IMAD.MOV.U32 R46, RZ, RZ, R36 ;  /* 0x000000ffff2e7224 */ /* 0x000fe400078e0024 */
[----:B------:R-:W0:Y:S04]  /*6890*/  MUFU.RCP64H R49, R47 ;  /* 0x0000002f00317308 */ /* 0x000e280000001800 */
[----:B0-----:R-:W-:-:S08]  /*68a0*/  DFMA R50, -R46, R48, 1 ;  /* 0x3ff000002e32742b */ /* 0x001fd00000000130 */
[----:B------:R-:W-:-:S08]  /*68b0*/  DFMA R50, R50, R50, R50 ;  /* 0x000000323232722b */ /* 0x000fd00000000032 */
[----:B------:R-:W-:-:S08]  /*68c0*/  DFMA R50, R48, R50, R48 ;  /* 0x000000323032722b */ /* 0x000fd00000000030 */
[----:B------:R-:W-:-:S08]  /*68d0*/  DFMA R48, -R46, R50, 1 ;  /* 0x3ff000002e30742b */ /* 0x000fd00000000132 */
[----:B------:R-:W-:-:S08]  /*68e0*/  DFMA R48, R50, R48, R50 ;  /* 0x000000303230722b */ /* 0x000fd00000000032 */
[----:B------:R-:W-:-:S08]  /*68f0*/  DMUL R48, R48, 2.2250738585072013831e-308 ;  /* 0x0010000030307828 */ /* 0x000fd00000000000 */
[----:B------:R-:W-:-:S08]  /*6900*/  DFMA R50, -R36, R48, 1 ;  /* 0x3ff000002432742b */ /* 0x000fd00000000130 */
[----:B------:R-:W-:-:S08]  /*6910*/  DFMA R50, R50, R50, R50 ;  /* 0x000000323232722b */ /* 0x000fd00000000032 */
[----:B------:R-:W-:Y:S01]  /*6920*/  DFMA R50, R48, R50, R48 ;  /* 0x000000323032722b */ /* 0x000fe20000000030 */
[----:B------:R-:W-:Y:S10]  /*6930*/  BRA `(.L_x_84) ;  /* 0x00000000002c7947 */ /* 0x000ff40003800000 */
.L_x_85:
[----:B------:R-:W-:-:S06]  /*6940*/  DMUL R46, R36, 8.11296384146066816958e+31 ;  /* 0x46900000242e7828 */ /* 0x000fcc0000000000 */
[----:B------:R-:W0:Y:S02]  /*6950*/  MUFU.RCP64H R49, R47 ;  /* 0x0000002f00317308 */ /* 0x000e240000001800 */
[----:B0-----:R-:W-:-:S08]  /*6960*/  DFMA R50, -R46, R48, 1 ;  /* 0x3ff000002e32742b */ /* 0x001fd00000000130 */
[----:B------:R-:W-:-:S08]  /*6970*/  DFMA R50, R50, R50, R50 ;  /* 0x000000323232722b */ /* 0x000fd00000000032 */
[----:B------:R-:W-:-:S08]  /*6980*/  DFMA R50, R48, R50, R48 ;  /* 0x000000323032722b */ /* 0x000fd00000000030 */
[----:B------:R-:W-:-:S08]  /*6990*/  DFMA R48, -R46, R50, 1 ;  /* 0x3ff000002e30742b */ /* 0x000fd00000000132 */
[----:B------:R-:W-:-:S08]  /*69a0*/  DFMA R48, R50, R48, R50 ;  /* 0x000000303230722b */ /* 0x000fd00000000032 */
[----:B------:R-:W-:Y:S01]  /*69b0*/  DMUL R50, R48, 8.11296384146066816958e+31 ;  /* 0x4690000030327828 */ /* 0x000fe20000000000 */
[----:B------:R-:W-:Y:S10]  /*69c0*/  BRA `(.L_x_84) ;  /* 0x0000000000087947 */ /* 0x000ff40003800000 */
.L_x_83:
[----:B------:R-:W-:Y:S01]  /*69d0*/  LOP3.LUT R51, R37, 0x80000, RZ, 0xfc, !PT ;  /* 0x0008000025337812 */ /* 0x000fe200078efcff */
[----:B------:R-:W-:-:S07]  /*69e0*/  IMAD.MOV.U32 R50, RZ, RZ, R36 ;  /* 0x000000ffff327224 */ /* 0x000fce00078e0024 */
.L_x_84:
[----:B------:R-:W-:Y:S05]  /*69f0*/  BSYNC.RECONVERGENT B2 ;  /* 0x0000000000027941 */ /* 0x000fea0003800200 */
.L_x_82:
[----:B------:R-:W-:Y:S02]  /*6a00*/  IMAD.MOV.U32 R46, RZ, RZ, R0 ;  /* 0x000000ffff2e7224 */ /* 0x000fe400078e0000 */
[----:B------:R-:W-:-:S04]  /*6a10*/  IMAD.MOV.U32 R47, RZ, RZ, 0x0 ;  /* 0x00000000ff2f7424 */ /* 0x000fc800078e00ff */
[----:B------:R-:W-:Y:S05]  /*6a20*/  RET.REL.NODEC R46 `(_Z27compute_ll_at_clique_kerneliiPKiS0_S0_S0_PKdS2_diS0_S0_S0_S0_S0_S0_iPd) ;  /* 0xffffff942e747950 */ /* 0x000fea0003c3ffff */
.L_x_86:
[----:B------:R-:W-:-:S00]  /*6a30*/  BRA `(.L_x_86) ;  /* 0xfffffffc00fc7947 */ /* 0x000fc0000383ffff */
[----:B------:R-:W-:-:S00]  /*6a40*/  NOP ;  /* 0x0000000000007918 */ /* 0x000fc00000000000 */
        /* <DEDUP_REMOVED lines=11> */
.L_x_87:


//--------------------- .nv.shared.reserved.0     --------------------------
	.section	.nv.shared.reserved.0,"aw",@nobits
	.weak		__nv_reservedSMEM_offset_0_alias
	.size		__nv_reservedSMEM_offset_0_alias, 0, 64
	.other		__nv_reservedSMEM_offset_0_alias,@"STO_CUDA_RESERVED_SHARED STV_DEFAULT"
__nv_reservedSMEM_offset_0_alias:
	.zero		0
	.zero		64


//--------------------- .nv.constant0._Z27compute_ll_at_clique_kerneliiPKiS0_S0_S0_PKdS2_diS0_S0_S0_S0_S0_S0_iPd --------------------------
	.section	.nv.constant0._Z27compute_ll_at_clique_kerneliiPKiS0_S0_S0_PKdS2_diS0_S0_S0_S0_S0_S0_iPd,"a",@progbits
	.sectionflags	@""
	.align	4
.nv.constant0._Z27compute_ll_at_clique_kerneliiPKiS0_S0_S0_PKdS2_diS0_S0_S0_S0_S0_S0_iPd:
	.zero		1032


//--------------------- SYMBOLS --------------------------

	.type		.nv.reservedSmem.offset0,@object
	.size		.nv.reservedSmem.offset0,0x4
